//
// Generated by NVIDIA NVVM Compiler
//
// Compiler Build ID: CL-36424714
// Cuda compilation tools, release 13.0, V13.0.88
// Based on NVVM 20.0.0
//

.version 9.0
.target sm_100
.address_size 64

	// .globl	_Z31PerformCudaConvolutionOperationPliiiS_
.const .align 8 .b8 cfilter[19208];
// _ZZ31PerformCudaConvolutionOperationPliiiS_E1s has been demoted
// _ZZ31PerformCudaConvolutionOperationPliiiS_E2sr has been demoted
// _ZZ31PerformCudaConvolutionOperationPliiiS_E2er has been demoted
// _ZZ31PerformCudaConvolutionOperationPliiiS_E3sr2 has been demoted
// _ZZ31PerformCudaConvolutionOperationPliiiS_E3nrb has been demoted

.visible .entry _Z31PerformCudaConvolutionOperationPliiiS_(
	.param .u64 .ptr .align 1 _Z31PerformCudaConvolutionOperationPliiiS__param_0,
	.param .u32 _Z31PerformCudaConvolutionOperationPliiiS__param_1,
	.param .u32 _Z31PerformCudaConvolutionOperationPliiiS__param_2,
	.param .u32 _Z31PerformCudaConvolutionOperationPliiiS__param_3,
	.param .u64 .ptr .align 1 _Z31PerformCudaConvolutionOperationPliiiS__param_4
)
{
	.reg .pred 	%p<48>;
	.reg .b32 	%r<138>;
	.reg .b64 	%rd<152>;
	// demoted variable
	.shared .align 4 .b8 _ZZ31PerformCudaConvolutionOperationPliiiS_E1s[20000];
	// demoted variable
	.shared .align 4 .u32 _ZZ31PerformCudaConvolutionOperationPliiiS_E2sr;
	// demoted variable
	.shared .align 4 .u32 _ZZ31PerformCudaConvolutionOperationPliiiS_E2er;
	// demoted variable
	.shared .align 4 .u32 _ZZ31PerformCudaConvolutionOperationPliiiS_E3sr2;
	// demoted variable
	.shared .align 4 .u32 _ZZ31PerformCudaConvolutionOperationPliiiS_E3nrb;
	ld.param.u64 	%rd51, [_Z31PerformCudaConvolutionOperationPliiiS__param_0];
	ld.param.u32 	%r47, [_Z31PerformCudaConvolutionOperationPliiiS__param_1];
	ld.param.u32 	%r48, [_Z31PerformCudaConvolutionOperationPliiiS__param_2];
	ld.param.u32 	%r49, [_Z31PerformCudaConvolutionOperationPliiiS__param_3];
	ld.param.u64 	%rd50, [_Z31PerformCudaConvolutionOperationPliiiS__param_4];
	cvta.to.global.u64 	%rd1, %rd51;
	mov.u32 	%r50, %ctaid.x;
	mov.u32 	%r51, %ntid.x;
	mov.u32 	%r1, %tid.x;
	mad.lo.s32 	%r52, %r50, %r51, %r1;
	cvt.u64.u32 	%rd2, %r52;
	cvt.s64.s32 	%rd3, %r48;
	and.b64  	%rd52, %rd3, -4294967296;
	setp.ne.s64 	%p2, %rd52, 0;
	@%p2 bra 	$L__BB0_2;
	cvt.u32.u64 	%r53, %rd3;
	cvt.u32.u64 	%r54, %rd2;
	div.u32 	%r55, %r54, %r53;
	mul.lo.s32 	%r56, %r55, %r53;
	sub.s32 	%r57, %r54, %r56;
	cvt.u64.u32 	%rd139, %r55;
	cvt.u64.u32 	%rd140, %r57;
	bra.uni 	$L__BB0_3;
$L__BB0_2:
	div.s64 	%rd139, %rd2, %rd3;
	mul.lo.s64 	%rd53, %rd139, %rd3;
	sub.s64 	%rd140, %rd2, %rd53;
$L__BB0_3:
	setp.ne.s32 	%p3, %r1, 0;
	@%p3 bra 	$L__BB0_7;
	shr.u32 	%r59, %r49, 31;
	add.s32 	%r60, %r49, %r59;
	shr.s32 	%r61, %r60, 1;
	cvt.s64.s32 	%rd54, %r61;
	setp.lt.s64 	%p4, %rd139, %rd54;
	mov.b32 	%r126, 0;
	@%p4 bra 	$L__BB0_6;
	cvt.u32.u64 	%r65, %rd139;
	sub.s32 	%r126, %r65, %r61;
$L__BB0_6:
	st.shared.u32 	[_ZZ31PerformCudaConvolutionOperationPliiiS_E2sr], %r126;
	bra.uni 	$L__BB0_11;
$L__BB0_7:
	setp.ne.s32 	%p5, %r1, 1023;
	@%p5 bra 	$L__BB0_9;
	shr.u32 	%r68, %r49, 31;
	add.s32 	%r69, %r49, %r68;
	shr.s32 	%r70, %r69, 1;
	cvt.s64.s32 	%rd56, %r70;
	add.s64 	%rd57, %rd139, %rd56;
	add.s32 	%r71, %r47, -1;
	cvt.s64.s32 	%rd58, %r71;
	setp.gt.s64 	%p7, %rd57, %rd58;
	cvt.u32.u64 	%r72, %rd139;
	add.s32 	%r73, %r70, %r72;
	selp.b32 	%r74, %r71, %r73, %p7;
	st.shared.u32 	[_ZZ31PerformCudaConvolutionOperationPliiiS_E2er], %r74;
	bra.uni 	$L__BB0_11;
$L__BB0_9:
	mad.lo.s32 	%r66, %r48, %r47, -1;
	cvt.s64.s32 	%rd55, %r66;
	setp.ne.s64 	%p6, %rd2, %rd55;
	@%p6 bra 	$L__BB0_11;
	add.s32 	%r67, %r47, -1;
	st.shared.u32 	[_ZZ31PerformCudaConvolutionOperationPliiiS_E2er], %r67;
$L__BB0_11:
	setp.ne.s32 	%p8, %r1, 0;
	bar.sync 	0;
	ld.shared.u32 	%r75, [_ZZ31PerformCudaConvolutionOperationPliiiS_E2er];
	ld.shared.u32 	%r76, [_ZZ31PerformCudaConvolutionOperationPliiiS_E2sr];
	sub.s32 	%r77, %r75, %r76;
	add.s32 	%r78, %r77, 1;
	st.shared.u32 	[_ZZ31PerformCudaConvolutionOperationPliiiS_E3nrb], %r78;
	st.shared.u32 	[_ZZ31PerformCudaConvolutionOperationPliiiS_E3sr2], %r76;
	setp.lt.s32 	%p9, %r75, %r76;
	or.pred  	%p10, %p8, %p9;
	@%p10 bra 	$L__BB0_30;
	setp.lt.s32 	%p11, %r48, 1;
	@%p11 bra 	$L__BB0_28;
	max.s32 	%r81, %r76, %r75;
	sub.s32 	%r82, %r81, %r76;
	add.s32 	%r6, %r82, 1;
	and.b32  	%r7, %r48, 15;
	add.s32 	%r8, %r7, -1;
	and.b32  	%r9, %r48, 7;
	add.s32 	%r10, %r9, -1;
	and.b32  	%r11, %r48, 2147483632;
	and.b32  	%r12, %r48, 3;
	neg.s32 	%r13, %r11;
	add.s64 	%rd10, %rd1, 64;
	shl.b32 	%r14, %r48, 2;
	mov.b32 	%r127, 0;
$L__BB0_14:
	setp.lt.u32 	%p12, %r48, 16;
	add.s32 	%r84, %r127, %r76;
	mul.lo.s32 	%r16, %r84, %r48;
	mul.lo.s32 	%r17, %r127, %r48;
	mov.b32 	%r132, 0;
	@%p12 bra 	$L__BB0_17;
	mov.u32 	%r85, _ZZ31PerformCudaConvolutionOperationPliiiS_E1s;
	mad.lo.s32 	%r86, %r14, %r127, %r85;
	add.s32 	%r128, %r86, 32;
	mov.u32 	%r129, %r16;
	mov.u32 	%r130, %r13;
$L__BB0_16:
	.pragma "nounroll";
	mul.wide.s32 	%rd59, %r129, 8;
	add.s64 	%rd60, %rd10, %rd59;
	ld.global.u64 	%rd61, [%rd60+-64];
	st.shared.u32 	[%r128+-32], %rd61;
	ld.global.u64 	%rd62, [%rd60+-56];
	st.shared.u32 	[%r128+-28], %rd62;
	ld.global.u64 	%rd63, [%rd60+-48];
	st.shared.u32 	[%r128+-24], %rd63;
	ld.global.u64 	%rd64, [%rd60+-40];
	st.shared.u32 	[%r128+-20], %rd64;
	ld.global.u64 	%rd65, [%rd60+-32];
	st.shared.u32 	[%r128+-16], %rd65;
	ld.global.u64 	%rd66, [%rd60+-24];
	st.shared.u32 	[%r128+-12], %rd66;
	ld.global.u64 	%rd67, [%rd60+-16];
	st.shared.u32 	[%r128+-8], %rd67;
	ld.global.u64 	%rd68, [%rd60+-8];
	st.shared.u32 	[%r128+-4], %rd68;
	ld.global.u64 	%rd69, [%rd60];
	st.shared.u32 	[%r128], %rd69;
	ld.global.u64 	%rd70, [%rd60+8];
	st.shared.u32 	[%r128+4], %rd70;
	ld.global.u64 	%rd71, [%rd60+16];
	st.shared.u32 	[%r128+8], %rd71;
	ld.global.u64 	%rd72, [%rd60+24];
	st.shared.u32 	[%r128+12], %rd72;
	ld.global.u64 	%rd73, [%rd60+32];
	st.shared.u32 	[%r128+16], %rd73;
	ld.global.u64 	%rd74, [%rd60+40];
	st.shared.u32 	[%r128+20], %rd74;
	ld.global.u64 	%rd75, [%rd60+48];
	st.shared.u32 	[%r128+24], %rd75;
	ld.global.u64 	%rd76, [%rd60+56];
	st.shared.u32 	[%r128+28], %rd76;
	add.s32 	%r130, %r130, 16;
	add.s32 	%r129, %r129, 16;
	add.s32 	%r128, %r128, 64;
	setp.ne.s32 	%p13, %r130, 0;
	mov.u32 	%r132, %r11;
	@%p13 bra 	$L__BB0_16;
$L__BB0_17:
	setp.eq.s32 	%p14, %r7, 0;
	@%p14 bra 	$L__BB0_27;
	setp.lt.u32 	%p15, %r8, 7;
	@%p15 bra 	$L__BB0_20;
	add.s32 	%r87, %r16, %r132;
	mul.wide.s32 	%rd77, %r87, 8;
	add.s64 	%rd78, %rd1, %rd77;
	ld.global.u64 	%rd79, [%rd78];
	add.s32 	%r88, %r132, %r17;
	shl.b32 	%r89, %r88, 2;
	mov.u32 	%r90, _ZZ31PerformCudaConvolutionOperationPliiiS_E1s;
	add.s32 	%r91, %r90, %r89;
	st.shared.u32 	[%r91], %rd79;
	ld.global.u64 	%rd80, [%rd78+8];
	st.shared.u32 	[%r91+4], %rd80;
	ld.global.u64 	%rd81, [%rd78+16];
	st.shared.u32 	[%r91+8], %rd81;
	ld.global.u64 	%rd82, [%rd78+24];
	st.shared.u32 	[%r91+12], %rd82;
	ld.global.u64 	%rd83, [%rd78+32];
	st.shared.u32 	[%r91+16], %rd83;
	ld.global.u64 	%rd84, [%rd78+40];
	st.shared.u32 	[%r91+20], %rd84;
	ld.global.u64 	%rd85, [%rd78+48];
	st.shared.u32 	[%r91+24], %rd85;
	ld.global.u64 	%rd86, [%rd78+56];
	st.shared.u32 	[%r91+28], %rd86;
	add.s32 	%r132, %r132, 8;
$L__BB0_20:
	setp.eq.s32 	%p16, %r9, 0;
	@%p16 bra 	$L__BB0_27;
	setp.lt.u32 	%p17, %r10, 3;
	@%p17 bra 	$L__BB0_23;
	add.s32 	%r92, %r16, %r132;
	mul.wide.s32 	%rd87, %r92, 8;
	add.s64 	%rd88, %rd1, %rd87;
	ld.global.u64 	%rd89, [%rd88];
	add.s32 	%r93, %r132, %r17;
	shl.b32 	%r94, %r93, 2;
	mov.u32 	%r95, _ZZ31PerformCudaConvolutionOperationPliiiS_E1s;
	add.s32 	%r96, %r95, %r94;
	st.shared.u32 	[%r96], %rd89;
	ld.global.u64 	%rd90, [%rd88+8];
	st.shared.u32 	[%r96+4], %rd90;
	ld.global.u64 	%rd91, [%rd88+16];
	st.shared.u32 	[%r96+8], %rd91;
	ld.global.u64 	%rd92, [%rd88+24];
	st.shared.u32 	[%r96+12], %rd92;
	add.s32 	%r132, %r132, 4;
$L__BB0_23:
	setp.eq.s32 	%p18, %r12, 0;
	@%p18 bra 	$L__BB0_27;
	setp.eq.s32 	%p19, %r12, 1;
	add.s32 	%r97, %r16, %r132;
	mul.wide.s32 	%rd93, %r97, 8;
	add.s64 	%rd11, %rd1, %rd93;
	ld.global.u64 	%rd94, [%rd11];
	add.s32 	%r98, %r132, %r17;
	shl.b32 	%r99, %r98, 2;
	mov.u32 	%r100, _ZZ31PerformCudaConvolutionOperationPliiiS_E1s;
	add.s32 	%r30, %r100, %r99;
	st.shared.u32 	[%r30], %rd94;
	@%p19 bra 	$L__BB0_27;
	setp.eq.s32 	%p20, %r12, 2;
	ld.global.u64 	%rd95, [%rd11+8];
	st.shared.u32 	[%r30+4], %rd95;
	@%p20 bra 	$L__BB0_27;
	ld.global.u64 	%rd96, [%rd11+16];
	st.shared.u32 	[%r30+8], %rd96;
$L__BB0_27:
	add.s32 	%r127, %r127, 1;
	add.s32 	%r134, %r127, %r76;
	setp.eq.s32 	%p21, %r127, %r6;
	@%p21 bra 	$L__BB0_29;
	bra.uni 	$L__BB0_14;
$L__BB0_28:
	max.s32 	%r79, %r76, %r75;
	add.s32 	%r134, %r79, 1;
$L__BB0_29:
	st.shared.u32 	[_ZZ31PerformCudaConvolutionOperationPliiiS_E2sr], %r134;
$L__BB0_30:
	bar.sync 	0;
	setp.ne.s64 	%p22, %rd139, 0;
	@%p22 bra 	$L__BB0_33;
	shr.u32 	%r104, %r49, 31;
	add.s32 	%r105, %r49, %r104;
	shr.s32 	%r106, %r105, 1;
	cvt.s64.s32 	%rd143, %r106;
	setp.eq.s64 	%p29, %rd140, 0;
	mov.b64 	%rd141, 0;
	mov.u64 	%rd142, %rd141;
	mov.u64 	%rd144, %rd143;
	@%p29 bra 	$L__BB0_36;
	setp.gt.s64 	%p30, %rd140, %rd143;
	sub.s64 	%rd105, %rd143, %rd140;
	selp.b64 	%rd144, 0, %rd105, %p30;
	setp.lt.s64 	%p31, %rd140, %rd143;
	sub.s64 	%rd106, %rd140, %rd143;
	selp.b64 	%rd142, 0, %rd106, %p31;
	bra.uni 	$L__BB0_36;
$L__BB0_33:
	setp.lt.s64 	%p23, %rd139, 1;
	@%p23 bra 	$L__BB0_36;
	shr.u32 	%r101, %r49, 31;
	add.s32 	%r102, %r49, %r101;
	shr.s32 	%r103, %r102, 1;
	cvt.s64.s32 	%rd144, %r103;
	setp.gt.s64 	%p24, %rd139, %rd144;
	sub.s64 	%rd99, %rd144, %rd139;
	selp.b64 	%rd143, 0, %rd99, %p24;
	setp.lt.s64 	%p25, %rd139, %rd144;
	sub.s64 	%rd100, %rd139, %rd144;
	selp.b64 	%rd141, 0, %rd100, %p25;
	setp.eq.s64 	%p26, %rd140, 0;
	mov.b64 	%rd142, 0;
	@%p26 bra 	$L__BB0_36;
	setp.lt.s64 	%p27, %rd140, %rd144;
	sub.s64 	%rd101, %rd140, %rd144;
	selp.b64 	%rd142, 0, %rd101, %p27;
	setp.gt.s64 	%p28, %rd140, %rd144;
	sub.s64 	%rd102, %rd144, %rd140;
	selp.b64 	%rd144, 0, %rd102, %p28;
$L__BB0_36:
	ld.shared.u32 	%r107, [_ZZ31PerformCudaConvolutionOperationPliiiS_E3sr2];
	cvt.s64.s32 	%rd107, %r107;
	sub.s64 	%rd145, %rd141, %rd107;
	cvt.u32.u64 	%r135, %rd143;
	setp.le.s32 	%p32, %r49, %r135;
	ld.shared.u32 	%r109, [_ZZ31PerformCudaConvolutionOperationPliiiS_E3nrb];
	cvt.s64.s32 	%rd26, %r109;
	setp.ge.s64 	%p33, %rd145, %rd26;
	or.pred  	%p34, %p32, %p33;
	@%p34 bra 	$L__BB0_47;
	cvt.u32.u64 	%r36, %rd144;
	setp.gt.s32 	%p35, %r49, %r36;
	setp.lt.s64 	%p36, %rd142, %rd3;
	and.pred  	%p1, %p35, %p36;
	cvt.u64.u32 	%rd27, %r48;
	mad.lo.s64 	%rd108, %rd139, %rd3, %rd140;
	cvta.to.global.u64 	%rd109, %rd50;
	shl.b64 	%rd110, %rd108, 3;
	add.s64 	%rd28, %rd109, %rd110;
	not.b64 	%rd111, %rd142;
	add.s64 	%rd112, %rd111, %rd3;
	not.b32 	%r111, %r36;
	add.s32 	%r112, %r49, %r111;
	cvt.u64.u32 	%rd113, %r112;
	min.u64 	%rd29, %rd112, %rd113;
	and.b64  	%rd30, %rd29, 3;
	add.s32 	%r37, %r36, 1;
	add.s32 	%r38, %r36, 2;
	add.s32 	%r39, %r36, 3;
	not.pred 	%p37, %p1;
$L__BB0_38:
	@%p37 bra 	$L__BB0_46;
	setp.eq.s64 	%p38, %rd30, 3;
	mul.lo.s32 	%r41, %r135, %r49;
	mul.lo.s64 	%rd32, %rd145, %rd27;
	ld.global.u64 	%rd151, [%rd28];
	mov.u32 	%r136, %r36;
	mov.u64 	%rd147, %rd142;
	@%p38 bra 	$L__BB0_43;
	add.s64 	%rd147, %rd142, 1;
	setp.eq.s64 	%p39, %rd30, 0;
	add.s32 	%r113, %r41, %r36;
	mul.wide.s32 	%rd115, %r113, 8;
	mov.u64 	%rd116, cfilter;
	add.s64 	%rd35, %rd116, %rd115;
	ld.const.u64 	%rd117, [%rd35];
	cvt.u32.u64 	%r114, %rd32;
	cvt.u32.u64 	%r115, %rd142;
	add.s32 	%r116, %r115, %r114;
	shl.b32 	%r117, %r116, 2;
	mov.u32 	%r118, _ZZ31PerformCudaConvolutionOperationPliiiS_E1s;
	add.s32 	%r42, %r118, %r117;
	ld.shared.s32 	%rd118, [%r42];
	mad.lo.s64 	%rd151, %rd117, %rd118, %rd151;
	mov.u32 	%r136, %r37;
	@%p39 bra 	$L__BB0_43;
	add.s64 	%rd147, %rd142, 2;
	setp.eq.s64 	%p40, %rd30, 1;
	ld.const.u64 	%rd119, [%rd35+8];
	ld.shared.s32 	%rd120, [%r42+4];
	mad.lo.s64 	%rd151, %rd119, %rd120, %rd151;
	mov.u32 	%r136, %r38;
	@%p40 bra 	$L__BB0_43;
	add.s64 	%rd147, %rd142, 3;
	ld.const.u64 	%rd121, [%rd35+16];
	ld.shared.s32 	%rd122, [%r42+8];
	mad.lo.s64 	%rd151, %rd121, %rd122, %rd151;
	mov.u32 	%r136, %r39;
$L__BB0_43:
	setp.lt.u64 	%p41, %rd29, 3;
	@%p41 bra 	$L__BB0_45;
$L__BB0_44:
	add.s32 	%r119, %r136, %r41;
	mul.wide.s32 	%rd123, %r119, 8;
	mov.u64 	%rd124, cfilter;
	add.s64 	%rd125, %rd124, %rd123;
	ld.const.u64 	%rd126, [%rd125];
	cvt.u32.u64 	%r120, %rd32;
	cvt.u32.u64 	%r121, %rd147;
	add.s32 	%r122, %r121, %r120;
	shl.b32 	%r123, %r122, 2;
	mov.u32 	%r124, _ZZ31PerformCudaConvolutionOperationPliiiS_E1s;
	add.s32 	%r125, %r124, %r123;
	ld.shared.s32 	%rd127, [%r125];
	mad.lo.s64 	%rd128, %rd126, %rd127, %rd151;
	ld.const.u64 	%rd129, [%rd125+8];
	ld.shared.s32 	%rd130, [%r125+4];
	mad.lo.s64 	%rd131, %rd129, %rd130, %rd128;
	ld.const.u64 	%rd132, [%rd125+16];
	ld.shared.s32 	%rd133, [%r125+8];
	mad.lo.s64 	%rd134, %rd132, %rd133, %rd131;
	ld.const.u64 	%rd135, [%rd125+24];
	ld.shared.s32 	%rd136, [%r125+12];
	mad.lo.s64 	%rd151, %rd135, %rd136, %rd134;
	add.s32 	%r136, %r136, 4;
	add.s64 	%rd147, %rd147, 4;
	setp.lt.s32 	%p42, %r136, %r49;
	setp.lt.s64 	%p43, %rd147, %rd3;
	and.pred  	%p44, %p42, %p43;
	@%p44 bra 	$L__BB0_44;
$L__BB0_45:
	st.global.u64 	[%rd28], %rd151;
$L__BB0_46:
	add.s32 	%r135, %r135, 1;
	add.s64 	%rd145, %rd145, 1;
	setp.lt.s32 	%p45, %r135, %r49;
	setp.lt.s64 	%p46, %rd145, %rd26;
	and.pred  	%p47, %p45, %p46;
	@%p47 bra 	$L__BB0_38;
$L__BB0_47:
	ret;

}


// ===== COMPILED SASS (sm_100) =====

	.target	sm_100

	.elftype	@"ET_EXEC"


//--------------------- .note.nv.tkinfo           --------------------------
	.section	.note.nv.tkinfo,"",@"SHT_NOTE"
	.sectionflags	@"SHF_NOTE_NV_TKINFO"
	.tkinfo
        /*0018*/ 	.word	0x00000002
        /*0030*/ 	.string	""
        /*0030*/ 	.string	"ptxas"
        /*0030*/ 	.string	"Cuda compilation tools, release 13.0, V13.0.88"
        /*0030*/ 	.string	"Build cuda_13.0.r13.0/compiler.36424714_0"
        /*0030*/ 	.string	"-arch sm_100 -m 64 "



//--------------------- .note.nv.cuinfo           --------------------------
	.section	.note.nv.cuinfo,"",@"SHT_NOTE"
	.sectionflags	@"SHF_NOTE_NV_CUINFO"
        /*0018*/ 	.short	0x0002
        /*001a*/ 	.short	0x0064
        /*001c*/ 	.short	0x0082
	.zero		2


//--------------------- .nv.info                  --------------------------
	.section	.nv.info,"",@"SHT_CUDA_INFO"
	.align	4


	//----- nvinfo : EIATTR_REGCOUNT
	.align		4
        /*0000*/ 	.byte	0x04, 0x2f
        /*0002*/ 	.short	(.L_2 - .L_1)
	.align		4
.L_1:
        /*0004*/ 	.word	index@(_Z31PerformCudaConvolutionOperationPliiiS_)
        /*0008*/ 	.word	0x00000020


	//----- nvinfo : EIATTR_FRAME_SIZE
	.align		4
.L_2:
        /*000c*/ 	.byte	0x04, 0x11
        /*000e*/ 	.short	(.L_4 - .L_3)
	.align		4
.L_3:
        /*0010*/ 	.word	index@($__internal_0_$__cuda_sm20_div_s64)
        /*0014*/ 	.word	0x00000000


	//----- nvinfo : EIATTR_FRAME_SIZE
	.align		4
.L_4:
        /*0018*/ 	.byte	0x04, 0x11
        /*001a*/ 	.short	(.L_6 - .L_5)
	.align		4
.L_5:
        /*001c*/ 	.word	index@(_Z31PerformCudaConvolutionOperationPliiiS_)
        /*0020*/ 	.word	0x00000000


	//----- nvinfo : EIATTR_MIN_STACK_SIZE
	.align		4
.L_6:
        /*0024*/ 	.byte	0x04, 0x12
        /*0026*/ 	.short	(.L_8 - .L_7)
	.align		4
.L_7:
        /*0028*/ 	.word	index@(_Z31PerformCudaConvolutionOperationPliiiS_)
        /*002c*/ 	.word	0x00000000
.L_8:


//--------------------- .nv.compat                --------------------------
	.section	.nv.compat,"",@"SHT_CUDA_COMPAT_INFO"
	.align	4
        /*0000*/ 	.byte	0x02, 0x09, 0x00, 0x00, 0x02, 0x02, 0x01, 0x00, 0x02, 0x05, 0x05, 0x00, 0x03, 0x07, 0x01, 0x01
        /*0010*/ 	.byte	0x02, 0x03, 0x00, 0x00, 0x02, 0x06, 0x01, 0x00, 0x04, 0x0b, 0x08, 0x00, 0x09, 0x00, 0x00, 0x00
        /*0020*/ 	.byte	0x00, 0x00, 0x00, 0x00


//--------------------- .nv.info._Z31PerformCudaConvolutionOperationPliiiS_ --------------------------
	.section	.nv.info._Z31PerformCudaConvolutionOperationPliiiS_,"",@"SHT_CUDA_INFO"
	.sectionflags	@""
	.align	4


	//----- nvinfo : EIATTR_CUDA_API_VERSION
	.align		4
        /*0000*/ 	.byte	0x04, 0x37
        /*0002*/ 	.short	(.L_10 - .L_9)
.L_9:
        /*0004*/ 	.word	0x00000082


	//----- nvinfo : EIATTR_KPARAM_INFO
	.align		4
.L_10:
        /*0008*/ 	.byte	0x04, 0x17
        /*000a*/ 	.short	(.L_12 - .L_11)
.L_11:
        /*000c*/ 	.word	0x00000000
        /*0010*/ 	.short	0x0004
        /*0012*/ 	.short	0x0018
        /*0014*/ 	.byte	0x00, 0xf5, 0x21, 0x00


	//----- nvinfo : EIATTR_KPARAM_INFO
	.align		4
.L_12:
        /*0018*/ 	.byte	0x04, 0x17
        /*001a*/ 	.short	(.L_14 - .L_13)
.L_13:
        /*001c*/ 	.word	0x00000000
        /*0020*/ 	.short	0x0003
        /*0022*/ 	.short	0x0010
        /*0024*/ 	.byte	0x00, 0xf0, 0x11, 0x00


	//----- nvinfo : EIATTR_KPARAM_INFO
	.align		4
.L_14:
        /*0028*/ 	.byte	0x04, 0x17
        /*002a*/ 	.short	(.L_16 - .L_15)
.L_15:
        /*002c*/ 	.word	0x00000000
        /*0030*/ 	.short	0x0002
        /*0032*/ 	.short	0x000c
        /*0034*/ 	.byte	0x00, 0xf0, 0x11, 0x00


	//----- nvinfo : EIATTR_KPARAM_INFO
	.align		4
.L_16:
        /*0038*/ 	.byte	0x04, 0x17
        /*003a*/ 	.short	(.L_18 - .L_17)
.L_17:
        /*003c*/ 	.word	0x00000000
        /*0040*/ 	.short	0x0001
        /*0042*/ 	.short	0x0008
        /*0044*/ 	.byte	0x00, 0xf0, 0x11, 0x00


	//----- nvinfo : EIATTR_KPARAM_INFO
	.align		4
.L_18:
        /*0048*/ 	.byte	0x04, 0x17
        /*004a*/ 	.short	(.L_20 - .L_19)
.L_19:
        /*004c*/ 	.word	0x00000000
        /*0050*/ 	.short	0x0000
        /*0052*/ 	.short	0x0000
        /*0054*/ 	.byte	0x00, 0xf5, 0x21, 0x00


	//----- nvinfo : EIATTR_SPARSE_MMA_MASK
	.align		4
.L_20:
        /*0058*/ 	.byte	0x03, 0x50
        /*005a*/ 	.short	0x0000


	//----- nvinfo : EIATTR_MAXREG_COUNT
	.align		4
        /*005c*/ 	.byte	0x03, 0x1b
        /*005e*/ 	.short	0x00ff


	//----- nvinfo : EIATTR_NUM_BARRIERS
	.align		4
        /*0060*/ 	.byte	0x02, 0x4c
        /*0062*/ 	.byte	0x01
	.zero		1


	//----- nvinfo : EIATTR_MERCURY_ISA_VERSION
	.align		4
        /*0064*/ 	.byte	0x03, 0x5f
        /*0066*/ 	.short	0x0101


	//----- nvinfo : EIATTR_VRC_CTA_INIT_COUNT
	.align		4
        /*0068*/ 	.byte	0x02, 0x4a
	.zero		1
	.zero		1


	//----- nvinfo : EIATTR_EXIT_INSTR_OFFSETS
	.align		4
        /*006c*/ 	.byte	0x04, 0x1c
        /*006e*/ 	.short	(.L_22 - .L_21)


	//   ....[0]....
.L_21:
        /*0070*/ 	.word	0x00001460


	//   ....[1]....
        /*0074*/ 	.word	0x00001d10


	//   ....[2]....
        /*0078*/ 	.word	0x00001d60


	//----- nvinfo : EIATTR_CRS_STACK_SIZE
	.align		4
.L_22:
        /*007c*/ 	.byte	0x04, 0x1e
        /*007e*/ 	.short	(.L_24 - .L_23)
.L_23:
        /*0080*/ 	.word	0x00000000


	//----- nvinfo : EIATTR_CBANK_PARAM_SIZE
	.align		4
.L_24:
        /*0084*/ 	.byte	0x03, 0x19
        /*0086*/ 	.short	0x0020


	//----- nvinfo : EIATTR_PARAM_CBANK
	.align		4
        /*0088*/ 	.byte	0x04, 0x0a
        /*008a*/ 	.short	(.L_26 - .L_25)
	.align		4
.L_25:
        /*008c*/ 	.word	index@(.nv.constant0._Z31PerformCudaConvolutionOperationPliiiS_)
        /*0090*/ 	.short	0x0380
        /*0092*/ 	.short	0x0020


	//----- nvinfo : EIATTR_SW_WAR
	.align		4
.L_26:
        /*0094*/ 	.byte	0x04, 0x36
        /*0096*/ 	.short	(.L_28 - .L_27)
.L_27:
        /*0098*/ 	.word	0x00000008
.L_28:


//--------------------- .nv.callgraph             --------------------------
	.section	.nv.callgraph,"",@"SHT_CUDA_CALLGRAPH"
	.align	4
	.sectionentsize	8
	.align		4
        /*0000*/ 	.word	0x00000000
	.align		4
        /*0004*/ 	.word	0xffffffff
	.align		4
        /*0008*/ 	.word	0x00000000
	.align		4
        /*000c*/ 	.word	0xfffffffe
	.align		4
        /*0010*/ 	.word	0x00000000
	.align		4
        /*0014*/ 	.word	0xfffffffd
	.align		4
        /*0018*/ 	.word	0x00000000
	.align		4
        /*001c*/ 	.word	0xfffffffc


//--------------------- .nv.constant3             --------------------------
	.section	.nv.constant3,"a",@progbits
	.align	8
.nv.constant3:
	.type		cfilter,@object
	.size		cfilter,(.L_0 - cfilter)
cfilter:
	.zero		19208
.L_0:


//--------------------- .text._Z31PerformCudaConvolutionOperationPliiiS_ --------------------------
	.section	.text._Z31PerformCudaConvolutionOperationPliiiS_,"ax",@progbits
	.align	128
        .global         _Z31PerformCudaConvolutionOperationPliiiS_
        .type           _Z31PerformCudaConvolutionOperationPliiiS_,@function
        .size           _Z31PerformCudaConvolutionOperationPliiiS_,(.L_x_28 - _Z31PerformCudaConvolutionOperationPliiiS_)
        .other          _Z31PerformCudaConvolutionOperationPliiiS_,@"STO_CUDA_ENTRY STV_DEFAULT"
_Z31PerformCudaConvolutionOperationPliiiS_:
.text._Z31PerformCudaConvolutionOperationPliiiS_:
[----:B------:R-:W-:Y:S01]  /*0000*/  LDC R1, c[0x0][0x37c] ;  /* 0x0000df00ff017b82 */ /* 0x000fe20000000800 */
[----:B------:R-:W0:Y:S01]  /*0010*/  LDCU UR5, c[0x0][0x38c] ;  /* 0x00007180ff0577ac */ /* 0x000e220008000800 */
[----:B------:R-:W1:Y:S06]  /*0020*/  S2R R4, SR_TID.X ;  /* 0x0000000000047919 */ /* 0x000e6c0000002100 */
[----:B------:R-:W1:Y:S08]  /*0030*/  S2UR UR4, SR_CTAID.X ;  /* 0x00000000000479c3 */ /* 0x000e700000002500 */
[----:B------:R-:W1:Y:S01]  /*0040*/  LDC R3, c[0x0][0x360] ;  /* 0x0000d800ff037b82 */ /* 0x000e620000000800 */
[----:B0-----:R-:W-:-:S05]  /*0050*/  IMAD.U32 R11, RZ, RZ, UR5 ;  /* 0x00000005ff0b7e24 */ /* 0x001fca000f8e00ff */
[----:B------:R-:W-:-:S04]  /*0060*/  SHF.R.S32.HI R0, RZ, 0x1f, R11 ;  /* 0x0000001fff007819 */ /* 0x000fc8000001140b */
[----:B------:R-:W-:Y:S01]  /*0070*/  ISETP.NE.U32.AND P0, PT, R0, RZ, PT ;  /* 0x000000ff0000720c */ /* 0x000fe20003f05070 */
[----:B-1----:R-:W-:-:S12]  /*0080*/  IMAD R2, R3, UR4, R4 ;  /* 0x0000000403027c24 */ /* 0x002fd8000f8e0204 */
[----:B------:R-:W-:Y:S05]  /*0090*/  @P0 BRA `(.L_x_0) ;  /* 0x00000000005c0947 */ /* 0x000fea0003800000 */
[----:B------:R-:W0:Y:S01]  /*00a0*/  I2F.U32.RP R5, R11 ;  /* 0x0000000b00057306 */ /* 0x000e220000209000 */
[----:B------:R-:W-:-:S07]  /*00b0*/  ISETP.NE.U32.AND P2, PT, R11, RZ, PT ;  /* 0x000000ff0b00720c */ /* 0x000fce0003f45070 */
[----:B0-----:R-:W0:Y:S02]  /*00c0*/  MUFU.RCP R5, R5 ;  /* 0x0000000500057308 */ /* 0x001e240000001000 */
[----:B0-----:R-:W-:-:S06]  /*00d0*/  VIADD R6, R5, 0xffffffe ;  /* 0x0ffffffe05067836 */ /* 0x001fcc0000000000 */
[----:B------:R0:W1:Y:S02]  /*00e0*/  F2I.FTZ.U32.TRUNC.NTZ R7, R6 ;  /* 0x0000000600077305 */ /* 0x000064000021f000 */
[----:B0-----:R-:W-:Y:S02]  /*00f0*/  IMAD.MOV.U32 R6, RZ, RZ, RZ ;  /* 0x000000ffff067224 */ /* 0x001fe400078e00ff */
[----:B-1----:R-:W-:-:S04]  /*0100*/  IMAD.MOV R8, RZ, RZ, -R7 ;  /* 0x000000ffff087224 */ /* 0x002fc800078e0a07 */
[----:B------:R-:W-:-:S04]  /*0110*/  IMAD R9, R8, R11, RZ ;  /* 0x0000000b08097224 */ /* 0x000fc800078e02ff */
[----:B------:R-:W-:-:S04]  /*0120*/  IMAD.HI.U32 R7, R7, R9, R6 ;  /* 0x0000000907077227 */ /* 0x000fc800078e0006 */
[----:B------:R-:W-:Y:S02]  /*0130*/  IMAD.MOV.U32 R9, RZ, RZ, RZ ;  /* 0x000000ffff097224 */ /* 0x000fe400078e00ff */
[----:B------:R-:W-:-:S04]  /*0140*/  IMAD.HI.U32 R8, R7, R2, RZ ;  /* 0x0000000207087227 */ /* 0x000fc800078e00ff */
[----:B------:R-:W-:-:S04]  /*0150*/  IMAD.MOV R10, RZ, RZ, -R8 ;  /* 0x000000ffff0a7224 */ /* 0x000fc800078e0a08 */
[----:B------:R-:W-:-:S05]  /*0160*/  IMAD R10, R11, R10, R2 ;  /* 0x0000000a0b0a7224 */ /* 0x000fca00078e0202 */
[----:B------:R-:W-:-:S13]  /*0170*/  ISETP.GE.U32.AND P0, PT, R10, R11, PT ;  /* 0x0000000b0a00720c */ /* 0x000fda0003f06070 */
[----:B------:R-:W-:Y:S02]  /*0180*/  @P0 IMAD.IADD R10, R10, 0x1, -R11 ;  /* 0x000000010a0a0824 */ /* 0x000fe400078e0a0b */
[----:B------:R-:W-:-:S03]  /*0190*/  @P0 VIADD R8, R8, 0x1 ;  /* 0x0000000108080836 */ /* 0x000fc60000000000 */
[----:B------:R-:W-:Y:S01]  /*01a0*/  ISETP.GE.U32.AND P1, PT, R10, R11, PT ;  /* 0x0000000b0a00720c */ /* 0x000fe20003f26070 */
[----:B------:R-:W-:-:S12]  /*01b0*/  IMAD.MOV.U32 R10, RZ, RZ, RZ ;  /* 0x000000ffff0a7224 */ /* 0x000fd800078e00ff */
[----:B------:R-:W-:Y:S01]  /*01c0*/  @P1 VIADD R8, R8, 0x1 ;  /* 0x0000000108081836 */ /* 0x000fe20000000000 */
[----:B------:R-:W-:-:S05]  /*01d0*/  @!P2 LOP3.LUT R8, RZ, R11, RZ, 0x33, !PT ;  /* 0x0000000bff08a212 */ /* 0x000fca00078e33ff */
[----:B------:R-:W-:-:S04]  /*01e0*/  IMAD.MOV R5, RZ, RZ, -R8 ;  /* 0x000000ffff057224 */ /* 0x000fc800078e0a08 */
[----:B------:R-:W-:Y:S01]  /*01f0*/  IMAD R5, R11, R5, R2 ;  /* 0x000000050b057224 */ /* 0x000fe200078e0202 */
[----:B------:R-:W-:Y:S06]  /*0200*/  BRA `(.L_x_1) ;  /* 0x0000000000387947 */ /* 0x000fec0003800000 */
.L_x_0:
[----:B------:R-:W-:-:S07]  /*0210*/  MOV R8, 0x230 ;  /* 0x0000023000087802 */ /* 0x000fce0000000f00 */
[----:B------:R-:W-:Y:S05]  /*0220*/  CALL.REL.NOINC `($__internal_0_$__cuda_sm20_div_s64) ;  /* 0x0000001800d07944 */ /* 0x000fea0003c00000 */
[----:B------:R-:W0:Y:S01]  /*0230*/  LDCU UR4, c[0x0][0x38c] ;  /* 0x00007180ff0477ac */ /* 0x000e220008000800 */
[----:B------:R-:W-:Y:S01]  /*0240*/  IADD3 R9, P0, PT, RZ, -R12, RZ ;  /* 0x8000000cff097210 */ /* 0x000fe20007f1e0ff */
[----:B------:R-:W-:Y:S02]  /*0250*/  IMAD.MOV.U32 R3, RZ, RZ, RZ ;  /* 0x000000ffff037224 */ /* 0x000fe400078e00ff */
[----:B------:R-:W-:Y:S02]  /*0260*/  IMAD.MOV.U32 R8, RZ, RZ, R12 ;  /* 0x000000ffff087224 */ /* 0x000fe400078e000c */
[----:B------:R-:W-:Y:S02]  /*0270*/  IMAD.X R6, RZ, RZ, ~R13, P0 ;  /* 0x000000ffff067224 */ /* 0x000fe400000e0e0d */
[----:B0-----:R-:W-:-:S04]  /*0280*/  IMAD.U32 R11, RZ, RZ, UR4 ;  /* 0x00000004ff0b7e24 */ /* 0x001fc8000f8e00ff */
[-C--:B------:R-:W-:Y:S02]  /*0290*/  IMAD R5, R6, R11.reuse, RZ ;  /* 0x0000000b06057224 */ /* 0x080fe400078e02ff */
[----:B------:R-:W-:-:S04]  /*02a0*/  IMAD.WIDE.U32 R6, R9, R11, R2 ;  /* 0x0000000b09067225 */ /* 0x000fc800078e0002 */
[----:B------:R-:W-:Y:S02]  /*02b0*/  IMAD R9, R0, R9, R5 ;  /* 0x0000000900097224 */ /* 0x000fe400078e0205 */
[----:B------:R-:W-:Y:S02]  /*02c0*/  IMAD.MOV.U32 R5, RZ, RZ, R6 ;  /* 0x000000ffff057224 */ /* 0x000fe400078e0006 */
[----:B------:R-:W-:Y:S02]  /*02d0*/  IMAD.IADD R10, R7, 0x1, R9 ;  /* 0x00000001070a7824 */ /* 0x000fe400078e0209 */
[----:B------:R-:W-:-:S07]  /*02e0*/  IMAD.MOV.U32 R9, RZ, RZ, R13 ;  /* 0x000000ffff097224 */ /* 0x000fce00078e000d */
.L_x_1:
[----:B------:R-:W-:Y:S01]  /*02f0*/  ISETP.NE.AND P0, PT, R4, RZ, PT ;  /* 0x000000ff0400720c */ /* 0x000fe20003f05270 */
[----:B------:R-:W-:-:S12]  /*0300*/  BSSY.RECONVERGENT B0, `(.L_x_2) ;  /* 0x000002a000007945 */ /* 0x000fd80003800200 */
[----:B------:R-:W-:Y:S05]  /*0310*/  @P0 BRA `(.L_x_3) ;  /* 0x0000000000340947 */ /* 0x000fea0003800000 */
[----:B------:R-:W0:Y:S01]  /*0320*/  LDCU UR4, c[0x0][0x390] ;  /* 0x00007200ff0477ac */ /* 0x000e220008000800 */
[----:B------:R-:W1:Y:S01]  /*0330*/  S2UR UR6, SR_CgaCtaId ;  /* 0x00000000000679c3 */ /* 0x000e620000008800 */
[----:B------:R-:W-:Y:S01]  /*0340*/  IMAD.MOV.U32 R2, RZ, RZ, RZ ;  /* 0x000000ffff027224 */ /* 0x000fe200078e00ff */
[----:B0-----:R-:W-:-:S04]  /*0350*/  ULEA.HI UR4, UR4, UR4, URZ, 0x1 ;  /* 0x0000000404047291 */ /* 0x001fc8000f8f08ff */
[----:B------:R-:W-:-:S04]  /*0360*/  USHF.R.S32.HI UR4, URZ, 0x1, UR4 ;  /* 0x00000001ff047899 */ /* 0x000fc80008011404 */
[----:B------:R-:W-:Y:S02]  /*0370*/  USHF.R.S32.HI UR5, URZ, 0x1f, UR4 ;  /* 0x0000001fff057899 */ /* 0x000fe40008011404 */
[----:B------:R-:W-:-:S04]  /*0380*/  ISETP.GE.U32.AND P0, PT, R8, UR4, PT ;  /* 0x0000000408007c0c */ /* 0x000fc8000bf06070 */
[----:B------:R-:W-:Y:S01]  /*0390*/  ISETP.GE.AND.EX P0, PT, R9, UR5, PT, P0 ;  /* 0x0000000509007c0c */ /* 0x000fe2000bf06300 */
[----:B------:R-:W-:Y:S02]  /*03a0*/  UMOV UR5, 0x400 ;  /* 0x0000040000057882 */ /* 0x000fe40000000000 */
[----:B-1----:R-:W-:-:S10]  /*03b0*/  ULEA UR5, UR6, UR5, 0x18 ;  /* 0x0000000506057291 */ /* 0x002fd4000f8ec0ff */
[----:B------:R-:W-:-:S05]  /*03c0*/  @P0 VIADD R2, R8, -UR4 ;  /* 0x8000000408020c36 */ /* 0x000fca0008000000 */
[----:B------:R0:W-:Y:S01]  /*03d0*/  STS [UR5+0x4e20], R2 ;  /* 0x004e2002ff007988 */ /* 0x0001e20008000805 */
[----:B------:R-:W-:Y:S05]  /*03e0*/  BRA `(.L_x_4) ;  /* 0x00000000006c7947 */ /* 0x000fea0003800000 */
.L_x_3:
[----:B------:R-:W0:Y:S01]  /*03f0*/  LDC R12, c[0x0][0x388] ;  /* 0x0000e200ff0c7b82 */ /* 0x000e220000000800 */
[----:B------:R-:W-:Y:S01]  /*0400*/  ISETP.NE.AND P0, PT, R4, 0x3ff, PT ;  /* 0x000003ff0400780c */ /* 0x000fe20003f05270 */
[----:B0-----:R-:W-:-:S12]  /*0410*/  VIADD R6, R12, 0xffffffff ;  /* 0xffffffff0c067836 */ /* 0x001fd80000000000 */
[----:B------:R-:W-:Y:S05]  /*0420*/  @P0 BRA `(.L_x_5) ;  /* 0x00000000003c0947 */ /* 0x000fea0003800000 */
[----:B------:R-:W0:Y:S01]  /*0430*/  LDC R2, c[0x0][0x390] ;  /* 0x0000e400ff027b82 */ /* 0x000e220000000800 */
[----:B------:R-:W-:-:S07]  /*0440*/  UMOV UR4, 0x400 ;  /* 0x0000040000047882 */ /* 0x000fce0000000000 */
[----:B------:R-:W1:Y:S01]  /*0450*/  S2UR UR5, SR_CgaCtaId ;  /* 0x00000000000579c3 */ /* 0x000e620000008800 */
[----:B0-----:R-:W-:-:S04]  /*0460*/  LEA.HI R2, R2, R2, RZ, 0x1 ;  /* 0x0000000202027211 */ /* 0x001fc800078f08ff */
[----:B------:R-:W-:Y:S02]  /*0470*/  SHF.R.S32.HI R13, RZ, 0x1, R2 ;  /* 0x00000001ff0d7819 */ /* 0x000fe40000011402 */
[----:B------:R-:W-:Y:S02]  /*0480*/  SHF.R.S32.HI R2, RZ, 0x1f, R6 ;  /* 0x0000001fff027819 */ /* 0x000fe40000011406 */
[----:B------:R-:W-:Y:S01]  /*0490*/  IADD3 R3, P1, PT, R13, R8, RZ ;  /* 0x000000080d037210 */ /* 0x000fe20007f3e0ff */
[----:B-1----:R-:W-:-:S03]  /*04a0*/  ULEA UR4, UR5, UR4, 0x18 ;  /* 0x0000000405047291 */ /* 0x002fc6000f8ec0ff */
[----:B------:R-:W-:Y:S01]  /*04b0*/  ISETP.GT.U32.AND P0, PT, R3, R6, PT ;  /* 0x000000060300720c */ /* 0x000fe20003f04070 */
[C---:B------:R-:W-:Y:S01]  /*04c0*/  IMAD.IADD R3, R13.reuse, 0x1, R8 ;  /* 0x000000010d037824 */ /* 0x040fe200078e0208 */
[----:B------:R-:W-:-:S04]  /*04d0*/  LEA.HI.X.SX32 R7, R13, R9, 0x1, P1 ;  /* 0x000000090d077211 */ /* 0x000fc800008f0eff */
[----:B------:R-:W-:-:S04]  /*04e0*/  ISETP.GT.AND.EX P0, PT, R7, R2, PT, P0 ;  /* 0x000000020700720c */ /* 0x000fc80003f04300 */
[----:B------:R-:W-:-:S05]  /*04f0*/  SEL R3, R6, R3, P0 ;  /* 0x0000000306037207 */ /* 0x000fca0000000000 */
[----:B------:R1:W-:Y:S01]  /*0500*/  STS [UR4+0x4e24], R3 ;  /* 0x004e2403ff007988 */ /* 0x0003e20008000804 */
[----:B------:R-:W-:Y:S05]  /*0510*/  BRA `(.L_x_4) ;  /* 0x0000000000207947 */ /* 0x000fea0003800000 */
.L_x_5:
[----:B------:R-:W-:-:S05]  /*0520*/  IMAD R3, R11, R12, -0x1 ;  /* 0xffffffff0b037424 */ /* 0x000fca00078e020c */
[----:B------:R-:W-:Y:S02]  /*0530*/  ISETP.NE.U32.AND P0, PT, R2, R3, PT ;  /* 0x000000030200720c */ /* 0x000fe40003f05070 */
[----:B------:R-:W-:-:S04]  /*0540*/  SHF.R.S32.HI R3, RZ, 0x1f, R3 ;  /* 0x0000001fff037819 */ /* 0x000fc80000011403 */
[----:B------:R-:W-:-:S13]  /*0550*/  ISETP.NE.AND.EX P0, PT, RZ, R3, PT, P0 ;  /* 0x00000003ff00720c */ /* 0x000fda0003f05300 */
[----:B------:R-:W0:Y:S01]  /*0560*/  @!P0 S2R R3, SR_CgaCtaId ;  /* 0x0000000000038919 */ /* 0x000e220000008800 */
[----:B------:R-:W-:-:S04]  /*0570*/  @!P0 MOV R2, 0x400 ;  /* 0x0000040000028802 */ /* 0x000fc80000000f00 */
[----:B0-----:R-:W-:-:S05]  /*0580*/  @!P0 LEA R3, R3, R2, 0x18 ;  /* 0x0000000203038211 */ /* 0x001fca00078ec0ff */
[----:B------:R2:W-:Y:S02]  /*0590*/  @!P0 STS [R3+0x4e24], R6 ;  /* 0x004e240603008388 */ /* 0x0005e40000000800 */
.L_x_4:
[----:B------:R-:W-:Y:S05]  /*05a0*/  BSYNC.RECONVERGENT B0 ;  /* 0x0000000000007941 */ /* 0x000fea0003800200 */
.L_x_2:
[----:B------:R-:W3:Y:S08]  /*05b0*/  S2UR UR5, SR_CgaCtaId ;  /* 0x00000000000579c3 */ /* 0x000ef00000008800 */
[----:B------:R-:W-:Y:S06]  /*05c0*/  BAR.SYNC.DEFER_BLOCKING 0x0 ;  /* 0x0000000000007b1d */ /* 0x000fec0000010000 */
[----:B------:R-:W-:Y:S01]  /*05d0*/  UMOV UR4, 0x400 ;  /* 0x0000040000047882 */ /* 0x000fe20000000000 */
[----:B------:R-:W4:Y:S01]  /*05e0*/  LDCU.64 UR8, c[0x0][0x358] ;  /* 0x00006b00ff0877ac */ /* 0x000f220008000a00 */
[----:B------:R-:W-:Y:S01]  /*05f0*/  BSSY.RECONVERGENT B0, `(.L_x_6) ;  /* 0x00000a2000007945 */ /* 0x000fe20003800200 */
[----:B---3--:R-:W-:-:S06]  /*0600*/  ULEA UR4, UR5, UR4, 0x18 ;  /* 0x0000000405047291 */ /* 0x008fcc000f8ec0ff */
[----:B--2---:R-:W-:-:S05]  /*0610*/  IMAD.U32 R6, RZ, RZ, UR4 ;  /* 0x00000004ff067e24 */ /* 0x004fca000f8e00ff */
[----:B01----:R-:W0:Y:S02]  /*0620*/  LDS.64 R2, [R6+0x4e20] ;  /* 0x004e200006027984 */ /* 0x003e240000000a00 */
[C-C-:B0-----:R-:W-:Y:S01]  /*0630*/  IADD3 R13, PT, PT, R3.reuse, 0x1, -R2.reuse ;  /* 0x00000001030d7810 */ /* 0x141fe20007ffe802 */
[----:B------:R-:W-:Y:S01]  /*0640*/  IMAD.MOV.U32 R12, RZ, RZ, R2 ;  /* 0x000000ffff0c7224 */ /* 0x000fe200078e0002 */
[----:B------:R-:W-:-:S04]  /*0650*/  ISETP.GE.AND P0, PT, R3, R2, PT ;  /* 0x000000020300720c */ /* 0x000fc80003f06270 */
[----:B------:R0:W-:Y:S01]  /*0660*/  STS.64 [R6+0x4e28], R12 ;  /* 0x004e280c06007388 */ /* 0x0001e20000000a00 */
[----:B------:R-:W-:-:S13]  /*0670*/  ISETP.NE.OR P0, PT, R4, RZ, !P0 ;  /* 0x000000ff0400720c */ /* 0x000fda0004705670 */
[----:B0---4-:R-:W-:Y:S05]  /*0680*/  @P0 BRA `(.L_x_7) ;  /* 0x0000000800600947 */ /* 0x011fea0003800000 */
[----:B------:R-:W-:-:S13]  /*0690*/  ISETP.GE.AND P0, PT, R11, 0x1, PT ;  /* 0x000000010b00780c */ /* 0x000fda0003f06270 */
[----:B------:R-:W-:Y:S05]  /*06a0*/  @!P0 BRA `(.L_x_8) ;  /* 0x00000008003c8947 */ /* 0x000fea0003800000 */
[----:B------:R-:W0:Y:S01]  /*06b0*/  LDCU.64 UR6, c[0x0][0x380] ;  /* 0x00007000ff0677ac */ /* 0x000e220008000a00 */
[C---:B------:R-:W-:Y:S01]  /*06c0*/  LOP3.LUT R16, R11.reuse, 0xf, RZ, 0xc0, !PT ;  /* 0x0000000f0b107812 */ /* 0x040fe200078ec0ff */
[C---:B------:R-:W-:Y:S01]  /*06d0*/  IMAD.SHL.U32 R12, R11.reuse, 0x4, RZ ;  /* 0x000000040b0c7824 */ /* 0x040fe200078e00ff */
[----:B------:R-:W-:Y:S01]  /*06e0*/  LOP3.LUT R15, R11, 0x7, RZ, 0xc0, !PT ;  /* 0x000000070b0f7812 */ /* 0x000fe200078ec0ff */
[----:B------:R-:W-:Y:S01]  /*06f0*/  UMOV UR4, URZ ;  /* 0x000000ff00047c82 */ /* 0x000fe20008000000 */
[----:B------:R-:W-:Y:S01]  /*0700*/  VIMNMX R3, PT, PT, R3, R2, !PT ;  /* 0x0000000203037248 */ /* 0x000fe20007fe0100 */
[----:B------:R-:W-:Y:S01]  /*0710*/  VIADD R4, R16, 0xffffffff ;  /* 0xffffffff10047836 */ /* 0x000fe20000000000 */
[----:B------:R-:W-:Y:S01]  /*0720*/  LOP3.LUT R13, R11, 0x7ffffff0, RZ, 0xc0, !PT ;  /* 0x7ffffff00b0d7812 */ /* 0x000fe200078ec0ff */
[----:B------:R-:W-:Y:S01]  /*0730*/  VIADD R6, R15, 0xffffffff ;  /* 0xffffffff0f067836 */ /* 0x000fe20000000000 */
[----:B------:R-:W-:Y:S02]  /*0740*/  LOP3.LUT R17, R11, 0x3, RZ, 0xc0, !PT ;  /* 0x000000030b117812 */ /* 0x000fe400078ec0ff */
[----:B------:R-:W-:-:S02]  /*0750*/  ISETP.GE.U32.AND P0, PT, R4, 0x7, PT ;  /* 0x000000070400780c */ /* 0x000fc40003f06070 */
[----:B------:R-:W-:Y:S01]  /*0760*/  IADD3 R4, PT, PT, R3, 0x1, -R2 ;  /* 0x0000000103047810 */ /* 0x000fe20007ffe802 */
[----:B------:R-:W-:Y:S01]  /*0770*/  IMAD.MOV R3, RZ, RZ, -R13 ;  /* 0x000000ffff037224 */ /* 0x000fe200078e0a0d */
[----:B------:R-:W-:Y:S01]  /*0780*/  ISETP.GE.U32.AND P1, PT, R6, 0x3, PT ;  /* 0x000000030600780c */ /* 0x000fe20003f26070 */
[----:B0-----:R-:W-:-:S04]  /*0790*/  UIADD3 UR5, UP0, UPT, UR6, 0x40, URZ ;  /* 0x0000004006057890 */ /* 0x001fc8000ff1e0ff */
[----:B------:R-:W-:-:S12]  /*07a0*/  UIADD3.X UR6, UPT, UPT, URZ, UR7, URZ, UP0, !UPT ;  /* 0x00000007ff067290 */ /* 0x000fd800087fe4ff */
.L_x_15:
[----:B0-----:R-:W0:Y:S01]  /*07b0*/  LDCU UR7, c[0x0][0x38c] ;  /* 0x00007180ff0777ac */ /* 0x001e220008000800 */
[----:B--2-4-:R-:W-:Y:S02]  /*07c0*/  VIADD R14, R2, UR4 ;  /* 0x00000004020e7c36 */ /* 0x014fe40008000000 */
[----:B------:R-:W-:Y:S02]  /*07d0*/  IMAD.MOV.U32 R18, RZ, RZ, RZ ;  /* 0x000000ffff127224 */ /* 0x000fe400078e00ff */
[----:B0-----:R-:W-:-:S04]  /*07e0*/  IMAD.U32 R11, RZ, RZ, UR7 ;  /* 0x00000007ff0b7e24 */ /* 0x001fc8000f8e00ff */
[----:B------:R-:W-:Y:S01]  /*07f0*/  IMAD R14, R14, R11, RZ ;  /* 0x0000000b0e0e7224 */ /* 0x000fe200078e02ff */
[----:B------:R-:W-:-:S13]  /*0800*/  ISETP.GE.U32.AND P2, PT, R11, 0x10, PT ;  /* 0x000000100b00780c */ /* 0x000fda0003f46070 */
[----:B-1----:R-:W-:Y:S05]  /*0810*/  @!P2 BRA `(.L_x_9) ;  /* 0x0000000000c0a947 */ /* 0x002fea0003800000 */
[----:B------:R-:W0:Y:S01]  /*0820*/  S2R R7, SR_CgaCtaId ;  /* 0x0000000000077919 */ /* 0x000e220000008800 */
[----:B------:R-:W-:Y:S01]  /*0830*/  MOV R6, 0x400 ;  /* 0x0000040000067802 */ /* 0x000fe20000000f00 */
[----:B------:R-:W-:Y:S02]  /*0840*/  IMAD.MOV.U32 R19, RZ, RZ, R14 ;  /* 0x000000ffff137224 */ /* 0x000fe400078e000e */
[----:B------:R-:W-:Y:S01]  /*0850*/  IMAD.MOV.U32 R18, RZ, RZ, R3 ;  /* 0x000000ffff127224 */ /* 0x000fe200078e0003 */
[----:B0-----:R-:W-:-:S05]  /*0860*/  LEA R7, R7, R6, 0x18 ;  /* 0x0000000607077211 */ /* 0x001fca00078ec0ff */
[----:B------:R-:W-:-:S04]  /*0870*/  IMAD R20, R12, UR4, R7 ;  /* 0x000000040c147c24 */ /* 0x000fc8000f8e0207 */
[----:B------:R-:W-:-:S07]  /*0880*/  VIADD R20, R20, 0x20 ;  /* 0x0000002014147836 */ /* 0x000fce0000000000 */
.L_x_10:
[----:B------:R-:W-:Y:S02]  /*0890*/  IMAD.U32 R6, RZ, RZ, UR5 ;  /* 0x00000005ff067e24 */ /* 0x000fe4000f8e00ff */
[----:B------:R-:W-:Y:S02]  /*08a0*/  IMAD.U32 R7, RZ, RZ, UR6 ;  /* 0x00000006ff077e24 */ /* 0x000fe4000f8e00ff */
[----:B------:R-:W-:-:S05]  /*08b0*/  IMAD.WIDE R6, R19, 0x8, R6 ;  /* 0x0000000813067825 */ /* 0x000fca00078e0206 */
[----:B------:R-:W2:Y:S04]  /*08c0*/  LDG.E R21, desc[UR8][R6.64+-0x40] ;  /* 0xffffc00806157981 */ /* 0x000ea8000c1e1900 */
[----:B------:R-:W3:Y:S04]  /*08d0*/  LDG.E R23, desc[UR8][R6.64+-0x38] ;  /* 0xffffc80806177981 */ /* 0x000ee8000c1e1900 */
[----:B------:R-:W4:Y:S04]  /*08e0*/  LDG.E R25, desc[UR8][R6.64+-0x30] ;  /* 0xffffd00806197981 */ /* 0x000f28000c1e1900 */
[----:B------:R-:W5:Y:S04]  /*08f0*/  LDG.E R27, desc[UR8][R6.64+-0x28] ;  /* 0xffffd808061b7981 */ /* 0x000f68000c1e1900 */
[----:B------:R-:W5:Y:S04]  /*0900*/  LDG.E R29, desc[UR8][R6.64+-0x20] ;  /* 0xffffe008061d7981 */ /* 0x000f68000c1e1900 */
[----:B------:R-:W5:Y:S04]  /*0910*/  LDG.E R22, desc[UR8][R6.64+-0x18] ;  /* 0xffffe80806167981 */ /* 0x000f68000c1e1900 */
[----:B------:R-:W5:Y:S04]  /*0920*/  LDG.E R24, desc[UR8][R6.64+-0x10] ;  /* 0xfffff00806187981 */ /* 0x000f68000c1e1900 */
[----:B------:R-:W5:Y:S04]  /*0930*/  LDG.E R26, desc[UR8][R6.64+-0x8] ;  /* 0xfffff808061a7981 */ /* 0x000f68000c1e1900 */
[----:B------:R-:W5:Y:S04]  /*0940*/  LDG.E R28, desc[UR8][R6.64] ;  /* 0x00000008061c7981 */ /* 0x000f68000c1e1900 */
[----:B--2---:R0:W-:Y:S04]  /*0950*/  STS [R20+-0x20], R21 ;  /* 0xffffe01514007388 */ /* 0x0041e80000000800 */
[----:B---3--:R1:W-:Y:S04]  /*0960*/  STS [R20+-0x1c], R23 ;  /* 0xffffe41714007388 */ /* 0x0083e80000000800 */
[----:B----4-:R2:W-:Y:S04]  /*0970*/  STS [R20+-0x18], R25 ;  /* 0xffffe81914007388 */ /* 0x0105e80000000800 */
[----:B-----5:R3:W-:Y:S04]  /*0980*/  STS [R20+-0x14], R27 ;  /* 0xffffec1b14007388 */ /* 0x0207e80000000800 */
[----:B------:R4:W-:Y:S04]  /*0990*/  STS [R20+-0x10], R29 ;  /* 0xfffff01d14007388 */ /* 0x0009e80000000800 */
[----:B------:R5:W-:Y:S04]  /*09a0*/  STS [R20+-0xc], R22 ;  /* 0xfffff41614007388 */ /* 0x000be80000000800 */
[----:B------:R5:W-:Y:S04]  /*09b0*/  STS [R20+-0x8], R24 ;  /* 0xfffff81814007388 */ /* 0x000be80000000800 */
[----:B0-----:R-:W5:Y:S04]  /*09c0*/  LDG.E R21, desc[UR8][R6.64+0x8] ;  /* 0x0000080806157981 */ /* 0x001f68000c1e1900 */
[----:B-1----:R-:W5:Y:S04]  /*09d0*/  LDG.E R23, desc[UR8][R6.64+0x10] ;  /* 0x0000100806177981 */ /* 0x002f68000c1e1900 */
[----:B--2---:R-:W2:Y:S04]  /*09e0*/  LDG.E R25, desc[UR8][R6.64+0x18] ;  /* 0x0000180806197981 */ /* 0x004ea8000c1e1900 */
[----:B---3--:R-:W3:Y:S04]  /*09f0*/  LDG.E R27, desc[UR8][R6.64+0x20] ;  /* 0x00002008061b7981 */ /* 0x008ee8000c1e1900 */
[----:B----4-:R-:W4:Y:S04]  /*0a00*/  LDG.E R29, desc[UR8][R6.64+0x28] ;  /* 0x00002808061d7981 */ /* 0x010f28000c1e1900 */
[----:B-----5:R-:W5:Y:S04]  /*0a10*/  LDG.E R22, desc[UR8][R6.64+0x30] ;  /* 0x0000300806167981 */ /* 0x020f68000c1e1900 */
[----:B------:R-:W5:Y:S01]  /*0a20*/  LDG.E R24, desc[UR8][R6.64+0x38] ;  /* 0x0000380806187981 */ /* 0x000f62000c1e1900 */
[----:B------:R-:W-:-:S05]  /*0a30*/  VIADD R18, R18, 0x10 ;  /* 0x0000001012127836 */ /* 0x000fca0000000000 */
[----:B------:R-:W-:Y:S01]  /*0a40*/  ISETP.NE.AND P2, PT, R18, RZ, PT ;  /* 0x000000ff1200720c */ /* 0x000fe20003f45270 */
[----:B------:R-:W-:Y:S01]  /*0a50*/  STS [R20+-0x4], R26 ;  /* 0xfffffc1a14007388 */ /* 0x000fe20000000800 */
[----:B------:R-:W-:-:S03]  /*0a60*/  VIADD R19, R19, 0x10 ;  /* 0x0000001013137836 */ /* 0x000fc60000000000 */
[----:B------:R-:W-:Y:S04]  /*0a70*/  STS [R20], R28 ;  /* 0x0000001c14007388 */ /* 0x000fe80000000800 */
[----:B------:R-:W-:Y:S04]  /*0a80*/  STS [R20+0x4], R21 ;  /* 0x0000041514007388 */ /* 0x000fe80000000800 */
[----:B------:R-:W-:Y:S04]  /*0a90*/  STS [R20+0x8], R23 ;  /* 0x0000081714007388 */ /* 0x000fe80000000800 */
[----:B--2---:R-:W-:Y:S04]  /*0aa0*/  STS [R20+0xc], R25 ;  /* 0x00000c1914007388 */ /* 0x004fe80000000800 */
[----:B---3--:R-:W-:Y:S04]  /*0ab0*/  STS [R20+0x10], R27 ;  /* 0x0000101b14007388 */ /* 0x008fe80000000800 */
[----:B----4-:R-:W-:Y:S04]  /*0ac0*/  STS [R20+0x14], R29 ;  /* 0x0000141d14007388 */ /* 0x010fe80000000800 */
[----:B-----5:R-:W-:Y:S04]  /*0ad0*/  STS [R20+0x18], R22 ;  /* 0x0000181614007388 */ /* 0x020fe80000000800 */
[----:B------:R0:W-:Y:S02]  /*0ae0*/  STS [R20+0x1c], R24 ;  /* 0x00001c1814007388 */ /* 0x0001e40000000800 */
[----:B0-----:R-:W-:Y:S01]  /*0af0*/  VIADD R20, R20, 0x40 ;  /* 0x0000004014147836 */ /* 0x001fe20000000000 */
[----:B------:R-:W-:Y:S06]  /*0b00*/  @P2 BRA `(.L_x_10) ;  /* 0xfffffffc00602947 */ /* 0x000fec000383ffff */
[----:B------:R-:W-:-:S07]  /*0b10*/  IMAD.MOV.U32 R18, RZ, RZ, R13 ;  /* 0x000000ffff127224 */ /* 0x000fce00078e000d */
.L_x_9:
[----:B------:R-:W-:-:S13]  /*0b20*/  ISETP.NE.AND P2, PT, R16, RZ, PT ;  /* 0x000000ff1000720c */ /* 0x000fda0003f45270 */
[----:B------:R-:W-:Y:S05]  /*0b30*/  @!P2 BRA `(.L_x_11) ;  /* 0x000000040004a947 */ /* 0x000fea0003800000 */
[----:B------:R-:W-:Y:S01]  /*0b40*/  ISETP.NE.AND P2, PT, R15, RZ, PT ;  /* 0x000000ff0f00720c */ /* 0x000fe20003f45270 */
[----:B------:R-:W-:-:S12]  /*0b50*/  @!P0 BRA `(.L_x_12) ;  /* 0x0000000000648947 */ /* 0x000fd80003800000 */
[----:B------:R-:W0:Y:S01]  /*0b60*/  S2R R21, SR_CgaCtaId ;  /* 0x0000000000157919 */ /* 0x000e220000008800 */
[----:B------:R-:W1:Y:S01]  /*0b70*/  LDC.64 R6, c[0x0][0x380] ;  /* 0x0000e000ff067b82 */ /* 0x000e620000000a00 */
[----:B------:R-:W-:Y:S01]  /*0b80*/  MOV R20, 0x400 ;  /* 0x0000040000147802 */ /* 0x000fe20000000f00 */
[----:B------:R-:W-:-:S04]  /*0b90*/  IMAD.IADD R19, R14, 0x1, R18 ;  /* 0x000000010e137824 */ /* 0x000fc800078e0212 */
[----:B-1----:R-:W-:-:S05]  /*0ba0*/  IMAD.WIDE R6, R19, 0x8, R6 ;  /* 0x0000000813067825 */ /* 0x002fca00078e0206 */
[----:B------:R-:W2:Y:S01]  /*0bb0*/  LDG.E R19, desc[UR8][R6.64] ;  /* 0x0000000806137981 */ /* 0x000ea2000c1e1900 */
[----:B0-----:R-:W-:Y:S01]  /*0bc0*/  LEA R21, R21, R20, 0x18 ;  /* 0x0000001415157211 */ /* 0x001fe200078ec0ff */
[----:B------:R-:W-:Y:S02]  /*0bd0*/  IMAD R20, R11, UR4, R18 ;  /* 0x000000040b147c24 */ /* 0x000fe4000f8e0212 */
[----:B------:R-:W3:Y:S02]  /*0be0*/  LDG.E R23, desc[UR8][R6.64+0x10] ;  /* 0x0000100806177981 */ /* 0x000ee4000c1e1900 */
[----:B------:R-:W-:Y:S02]  /*0bf0*/  IMAD R20, R20, 0x4, R21 ;  /* 0x0000000414147824 */ /* 0x000fe400078e0215 */
[----:B------:R-:W4:Y:S04]  /*0c00*/  LDG.E R25, desc[UR8][R6.64+0x18] ;  /* 0x0000180806197981 */ /* 0x000f28000c1e1900 */
[----:B------:R-:W5:Y:S04]  /*0c10*/  LDG.E R21, desc[UR8][R6.64+0x8] ;  /* 0x0000080806157981 */ /* 0x000f68000c1e1900 */
[----:B------:R-:W5:Y:S04]  /*0c20*/  LDG.E R27, desc[UR8][R6.64+0x20] ;  /* 0x00002008061b7981 */ /* 0x000f68000c1e1900 */
[----:B------:R-:W5:Y:S04]  /*0c30*/  LDG.E R29, desc[UR8][R6.64+0x28] ;  /* 0x00002808061d7981 */ /* 0x000f68000c1e1900 */
[----:B------:R-:W5:Y:S04]  /*0c40*/  LDG.E R22, desc[UR8][R6.64+0x30] ;  /* 0x0000300806167981 */ /* 0x000f68000c1e1900 */
[----:B------:R-:W5:Y:S01]  /*0c50*/  LDG.E R24, desc[UR8][R6.64+0x38] ;  /* 0x0000380806187981 */ /* 0x000f62000c1e1900 */
[----:B------:R-:W-:-:S03]  /*0c60*/  VIADD R18, R18, 0x8 ;  /* 0x0000000812127836 */ /* 0x000fc60000000000 */
[----:B--2---:R0:W-:Y:S04]  /*0c70*/  STS [R20], R19 ;  /* 0x0000001314007388 */ /* 0x0041e80000000800 */
[----:B---3--:R0:W-:Y:S04]  /*0c80*/  STS [R20+0x8], R23 ;  /* 0x0000081714007388 */ /* 0x0081e80000000800 */
[----:B----4-:R0:W-:Y:S04]  /*0c90*/  STS [R20+0xc], R25 ;  /* 0x00000c1914007388 */ /* 0x0101e80000000800 */
[----:B-----5:R0:W-:Y:S04]  /*0ca0*/  STS [R20+0x4], R21 ;  /* 0x0000041514007388 */ /* 0x0201e80000000800 */
[----:B------:R0:W-:Y:S04]  /*0cb0*/  STS [R20+0x10], R27 ;  /* 0x0000101b14007388 */ /* 0x0001e80000000800 */
[----:B------:R0:W-:Y:S04]  /*0cc0*/  STS [R20+0x14], R29 ;  /* 0x0000141d14007388 */ /* 0x0001e80000000800 */
[----:B------:R0:W-:Y:S04]  /*0cd0*/  STS [R20+0x18], R22 ;  /* 0x0000181614007388 */ /* 0x0001e80000000800 */
[----:B------:R0:W-:Y:S02]  /*0ce0*/  STS [R20+0x1c], R24 ;  /* 0x00001c1814007388 */ /* 0x0001e40000000800 */
.L_x_12:
[----:B------:R-:W-:Y:S05]  /*0cf0*/  @!P2 BRA `(.L_x_11) ;  /* 0x000000000094a947 */ /* 0x000fea0003800000 */
[----:B------:R-:W-:Y:S01]  /*0d00*/  ISETP.NE.AND P2, PT, R17, RZ, PT ;  /* 0x000000ff1100720c */ /* 0x000fe20003f45270 */
[----:B------:R-:W-:-:S12]  /*0d10*/  @!P1 BRA `(.L_x_13) ;  /* 0x0000000000449947 */ /* 0x000fd80003800000 */
[----:B------:R-:W1:Y:S01]  /*0d20*/  LDC.64 R6, c[0x0][0x380] ;  /* 0x0000e000ff067b82 */ /* 0x000e620000000a00 */
[----:B0-----:R-:W-:-:S04]  /*0d30*/  IMAD.IADD R19, R14, 0x1, R18 ;  /* 0x000000010e137824 */ /* 0x001fc800078e0212 */
[----:B-1----:R-:W-:-:S05]  /*0d40*/  IMAD.WIDE R6, R19, 0x8, R6 ;  /* 0x0000000813067825 */ /* 0x002fca00078e0206 */
[----:B------:R-:W2:Y:S04]  /*0d50*/  LDG.E R19, desc[UR8][R6.64] ;  /* 0x0000000806137981 */ /* 0x000ea8000c1e1900 */
[----:B------:R-:W3:Y:S04]  /*0d60*/  LDG.E R23, desc[UR8][R6.64+0x8] ;  /* 0x0000080806177981 */ /* 0x000ee8000c1e1900 */
[----:B------:R-:W4:Y:S04]  /*0d70*/  LDG.E R25, desc[UR8][R6.64+0x10] ;  /* 0x0000100806197981 */ /* 0x000f28000c1e1900 */
[----:B------:R-:W5:Y:S01]  /*0d80*/  LDG.E R27, desc[UR8][R6.64+0x18] ;  /* 0x00001808061b7981 */ /* 0x000f62000c1e1900 */
[----:B------:R-:W-:Y:S01]  /*0d90*/  MOV R21, 0x400 ;  /* 0x0000040000157802 */ /* 0x000fe20000000f00 */
[----:B------:R-:W-:Y:S01]  /*0da0*/  IMAD R20, R11, UR4, R18 ;  /* 0x000000040b147c24 */ /* 0x000fe2000f8e0212 */
[----:B------:R-:W0:Y:S01]  /*0db0*/  S2R R22, SR_CgaCtaId ;  /* 0x0000000000167919 */ /* 0x000e220000008800 */
[----:B------:R-:W-:Y:S01]  /*0dc0*/  VIADD R18, R18, 0x4 ;  /* 0x0000000412127836 */ /* 0x000fe20000000000 */
[----:B0-----:R-:W-:-:S05]  /*0dd0*/  LEA R21, R22, R21, 0x18 ;  /* 0x0000001516157211 */ /* 0x001fca00078ec0ff */
[----:B------:R-:W-:-:S05]  /*0de0*/  IMAD R20, R20, 0x4, R21 ;  /* 0x0000000414147824 */ /* 0x000fca00078e0215 */
[----:B--2---:R1:W-:Y:S04]  /*0df0*/  STS [R20], R19 ;  /* 0x0000001314007388 */ /* 0x0043e80000000800 */
[----:B---3--:R1:W-:Y:S04]  /*0e00*/  STS [R20+0x4], R23 ;  /* 0x0000041714007388 */ /* 0x0083e80000000800 */
[----:B----4-:R1:W-:Y:S04]  /*0e10*/  STS [R20+0x8], R25 ;  /* 0x0000081914007388 */ /* 0x0103e80000000800 */
[----:B-----5:R1:W-:Y:S02]  /*0e20*/  STS [R20+0xc], R27 ;  /* 0x00000c1b14007388 */ /* 0x0203e40000000800 */
.L_x_13:
[----:B------:R-:W-:Y:S05]  /*0e30*/  @!P2 BRA `(.L_x_11) ;  /* 0x000000000044a947 */ /* 0x000fea0003800000 */
[----:B------:R-:W2:Y:S01]  /*0e40*/  LDC.64 R6, c[0x0][0x380] ;  /* 0x0000e000ff067b82 */ /* 0x000ea20000000a00 */
[----:B01----:R-:W-:-:S04]  /*0e50*/  IMAD.IADD R19, R14, 0x1, R18 ;  /* 0x000000010e137824 */ /* 0x003fc800078e0212 */
[----:B--2---:R-:W-:-:S05]  /*0e60*/  IMAD.WIDE R6, R19, 0x8, R6 ;  /* 0x0000000813067825 */ /* 0x004fca00078e0206 */
[----:B------:R-:W2:Y:S01]  /*0e70*/  LDG.E R14, desc[UR8][R6.64] ;  /* 0x00000008060e7981 */ /* 0x000ea2000c1e1900 */
[----:B------:R-:W-:Y:S01]  /*0e80*/  MOV R19, 0x400 ;  /* 0x0000040000137802 */ /* 0x000fe20000000f00 */
[----:B------:R-:W-:Y:S01]  /*0e90*/  IMAD R18, R11, UR4, R18 ;  /* 0x000000040b127c24 */ /* 0x000fe2000f8e0212 */
[----:B------:R-:W-:Y:S01]  /*0ea0*/  ISETP.NE.AND P2, PT, R17, 0x1, PT ;  /* 0x000000011100780c */ /* 0x000fe20003f45270 */
[----:B------:R-:W0:Y:S02]  /*0eb0*/  S2R R20, SR_CgaCtaId ;  /* 0x0000000000147919 */ /* 0x000e240000008800 */
[----:B0-----:R-:W-:-:S05]  /*0ec0*/  LEA R19, R20, R19, 0x18 ;  /* 0x0000001314137211 */ /* 0x001fca00078ec0ff */
[----:B------:R-:W-:-:S05]  /*0ed0*/  IMAD R19, R18, 0x4, R19 ;  /* 0x0000000412137824 */ /* 0x000fca00078e0213 */
[----:B--2---:R2:W-:Y:S01]  /*0ee0*/  STS [R19], R14 ;  /* 0x0000000e13007388 */ /* 0x0045e20000000800 */
[----:B------:R-:W-:Y:S05]  /*0ef0*/  @!P2 BRA `(.L_x_11) ;  /* 0x000000000014a947 */ /* 0x000fea0003800000 */
[----:B------:R-:W-:Y:S01]  /*0f00*/  ISETP.NE.AND P2, PT, R17, 0x2, PT ;  /* 0x000000021100780c */ /* 0x000fe20003f45270 */
[----:B--2---:R-:W2:-:S12]  /*0f10*/  LDG.E R14, desc[UR8][R6.64+0x8] ;  /* 0x00000808060e7981 */ /* 0x004e98000c1e1900 */
[----:B------:R-:W3:Y:S04]  /*0f20*/  @P2 LDG.E R18, desc[UR8][R6.64+0x10] ;  /* 0x0000100806122981 */ /* 0x000ee8000c1e1900 */
[----:B--2---:R4:W-:Y:S04]  /*0f30*/  STS [R19+0x4], R14 ;  /* 0x0000040e13007388 */ /* 0x0049e80000000800 */
[----:B---3--:R4:W-:Y:S02]  /*0f40*/  @P2 STS [R19+0x8], R18 ;  /* 0x0000081213002388 */ /* 0x0089e40000000800 */
.L_x_11:
[----:B------:R-:W-:-:S06]  /*0f50*/  UIADD3 UR4, UPT, UPT, UR4, 0x1, URZ ;  /* 0x0000000104047890 */ /* 0x000fcc000fffe0ff */
[----:B------:R-:W-:Y:S01]  /*0f60*/  ISETP.NE.AND P2, PT, R4, UR4, PT ;  /* 0x0000000404007c0c */ /* 0x000fe2000bf45270 */
[----:B------:R-:W-:-:S12]  /*0f70*/  VIADD R7, R2, UR4 ;  /* 0x0000000402077c36 */ /* 0x000fd80008000000 */
[----:B------:R-:W-:Y:S05]  /*0f80*/  @!P2 BRA `(.L_x_14) ;  /* 0x00000000000ca947 */ /* 0x000fea0003800000 */
[----:B------:R-:W-:Y:S05]  /*0f90*/  BRA `(.L_x_15) ;  /* 0xfffffff800047947 */ /* 0x000fea000383ffff */
.L_x_8:
[----:B------:R-:W-:-:S05]  /*0fa0*/  VIMNMX R2, PT, PT, R3, R2, !PT ;  /* 0x0000000203027248 */ /* 0x000fca0007fe0100 */
[----:B------:R-:W-:-:S07]  /*0fb0*/  VIADD R7, R2, 0x1 ;  /* 0x0000000102077836 */ /* 0x000fce0000000000 */
.L_x_14:
[----:B------:R-:W3:Y:S01]  /*0fc0*/  S2UR UR5, SR_CgaCtaId ;  /* 0x00000000000579c3 */ /* 0x000ee20000008800 */
[----:B------:R-:W-:Y:S02]  /*0fd0*/  UMOV UR4, 0x400 ;  /* 0x0000040000047882 */ /* 0x000fe40000000000 */
[----:B---3--:R-:W-:-:S06]  /*0fe0*/  ULEA UR4, UR5, UR4, 0x18 ;  /* 0x0000000405047291 */ /* 0x008fcc000f8ec0ff */
[----:B------:R-:W-:-:S05]  /*0ff0*/  IMAD.U32 R6, RZ, RZ, UR4 ;  /* 0x00000004ff067e24 */ /* 0x000fca000f8e00ff */
[----:B------:R3:W-:Y:S02]  /*1000*/  STS [R6+0x4e20], R7 ;  /* 0x004e200706007388 */ /* 0x0007e40000000800 */
.L_x_7:
[----:B------:R-:W-:Y:S05]  /*1010*/  BSYNC.RECONVERGENT B0 ;  /* 0x0000000000007941 */ /* 0x000fea0003800200 */
.L_x_6:
[----:B------:R-:W-:Y:S01]  /*1020*/  BAR.SYNC.DEFER_BLOCKING 0x0 ;  /* 0x0000000000007b1d */ /* 0x000fe20000010000 */
[----:B------:R-:W-:-:S04]  /*1030*/  ISETP.NE.U32.AND P0, PT, R8, RZ, PT ;  /* 0x000000ff0800720c */ /* 0x000fc80003f05070 */
[----:B------:R-:W-:Y:S01]  /*1040*/  ISETP.NE.AND.EX P0, PT, R9, RZ, PT, P0 ;  /* 0x000000ff0900720c */ /* 0x000fe20003f05300 */
[----:B------:R-:W-:-:S12]  /*1050*/  BSSY.RECONVERGENT B0, `(.L_x_16) ;  /* 0x0000037000007945 */ /* 0x000fd80003800200 */
[----:B------:R-:W-:Y:S05]  /*1060*/  @P0 BRA `(.L_x_17) ;  /* 0x0000000000580947 */ /* 0x000fea0003800000 */
[----:B------:R-:W5:Y:S01]  /*1070*/  LDC R2, c[0x0][0x390] ;  /* 0x0000e400ff027b82 */ /* 0x000f620000000800 */
[----:B------:R-:W-:Y:S01]  /*1080*/  ISETP.NE.U32.AND P0, PT, R5, RZ, PT ;  /* 0x000000ff0500720c */ /* 0x000fe20003f05070 */
[----:B------:R-:W-:Y:S02]  /*1090*/  IMAD.MOV.U32 R13, RZ, RZ, RZ ;  /* 0x000000ffff0d7224 */ /* 0x000fe400078e00ff */
[----:B--2-4-:R-:W-:Y:S01]  /*10a0*/  IMAD.MOV.U32 R14, RZ, RZ, RZ ;  /* 0x000000ffff0e7224 */ /* 0x014fe200078e00ff */
[----:B------:R-:W-:Y:S02]  /*10b0*/  ISETP.NE.AND.EX P0, PT, R10, RZ, PT, P0 ;  /* 0x000000ff0a00720c */ /* 0x000fe40003f05300 */
[----:B-----5:R-:W-:-:S04]  /*10c0*/  LEA.HI R2, R2, R2, RZ, 0x1 ;  /* 0x0000000202027211 */ /* 0x020fc800078f08ff */
[----:B------:R-:W-:Y:S02]  /*10d0*/  SHF.R.S32.HI R4, RZ, 0x1, R2 ;  /* 0x00000001ff047819 */ /* 0x000fe40000011402 */
[----:B------:R-:W-:-:S03]  /*10e0*/  CS2R R2, SRZ ;  /* 0x0000000000027805 */ /* 0x000fc6000001ff00 */
[----:B------:R-:W-:Y:S02]  /*10f0*/  IMAD.MOV.U32 R16, RZ, RZ, R4 ;  /* 0x000000ffff107224 */ /* 0x000fe400078e0004 */
[----:B------:R-:W-:Y:S05]  /*1100*/  @!P0 BRA `(.L_x_18) ;  /* 0x0000000000ac8947 */ /* 0x000fea0003800000 */
[----:B------:R-:W-:Y:S02]  /*1110*/  SHF.R.S32.HI R3, RZ, 0x1f, R4 ;  /* 0x0000001fff037819 */ /* 0x000fe40000011404 */
[CC--:B------:R-:W-:Y:S02]  /*1120*/  ISETP.GT.U32.AND P0, PT, R5.reuse, R16.reuse, PT ;  /* 0x000000100500720c */ /* 0x0c0fe40003f04070 */
[CC--:B------:R-:W-:Y:S02]  /*1130*/  ISETP.GE.U32.AND P1, PT, R5.reuse, R16.reuse, PT ;  /* 0x000000100500720c */ /* 0x0c0fe40003f26070 */
[CC--:B------:R-:W-:Y:S02]  /*1140*/  IADD3 R2, P2, PT, R5.reuse, -R16.reuse, RZ ;  /* 0x8000001005027210 */ /* 0x0c0fe40007f5e0ff */
[CC--:B------:R-:W-:Y:S02]  /*1150*/  ISETP.GT.AND.EX P0, PT, R10.reuse, R3.reuse, PT, P0 ;  /* 0x000000030a00720c */ /* 0x0c0fe40003f04300 */
[C---:B------:R-:W-:Y:S01]  /*1160*/  ISETP.GE.AND.EX P1, PT, R10.reuse, R3, PT, P1 ;  /* 0x000000030a00720c */ /* 0x040fe20003f26310 */
[----:B------:R-:W-:Y:S01]  /*1170*/  IMAD.X R3, R10, 0x1, ~R3, P2 ;  /* 0x000000010a037824 */ /* 0x000fe200010e0e03 */
[----:B------:R-:W-:-:S02]  /*1180*/  IADD3 R4, PT, PT, -R5, R16, RZ ;  /* 0x0000001005047210 */ /* 0x000fc40007ffe1ff */
[----:B------:R-:W-:Y:S02]  /*1190*/  SEL R2, R2, RZ, P1 ;  /* 0x000000ff02027207 */ /* 0x000fe40000800000 */
[----:B------:R-:W-:Y:S02]  /*11a0*/  SEL R3, R3, RZ, P1 ;  /* 0x000000ff03037207 */ /* 0x000fe40000800000 */
[----:B------:R-:W-:Y:S01]  /*11b0*/  SEL R4, R4, RZ, !P0 ;  /* 0x000000ff04047207 */ /* 0x000fe20004000000 */
[----:B------:R-:W-:Y:S06]  /*11c0*/  BRA `(.L_x_18) ;  /* 0x00000000007c7947 */ /* 0x000fec0003800000 */
.L_x_17:
[----:B------:R-:W-:-:S04]  /*11d0*/  ISETP.GE.U32.AND P0, PT, R8, 0x1, PT ;  /* 0x000000010800780c */ /* 0x000fc80003f06070 */
[----:B------:R-:W-:-:S13]  /*11e0*/  ISETP.GE.AND.EX P0, PT, R9, RZ, PT, P0 ;  /* 0x000000ff0900720c */ /* 0x000fda0003f06300 */
[----:B------:R-:W-:Y:S05]  /*11f0*/  @!P0 BRA `(.L_x_18) ;  /* 0x0000000000708947 */ /* 0x000fea0003800000 */
[----:B------:R-:W5:Y:S01]  /*1200*/  LDC R2, c[0x0][0x390] ;  /* 0x0000e400ff027b82 */ /* 0x000f620000000800 */
[----:B------:R-:W-:-:S04]  /*1210*/  ISETP.NE.U32.AND P0, PT, R5, RZ, PT ;  /* 0x000000ff0500720c */ /* 0x000fc80003f05070 */
[----:B------:R-:W-:Y:S02]  /*1220*/  ISETP.NE.AND.EX P0, PT, R10, RZ, PT, P0 ;  /* 0x000000ff0a00720c */ /* 0x000fe40003f05300 */
[----:B-----5:R-:W-:-:S04]  /*1230*/  LEA.HI R2, R2, R2, RZ, 0x1 ;  /* 0x0000000202027211 */ /* 0x020fc800078f08ff */
[----:B------:R-:W-:Y:S02]  /*1240*/  SHF.R.S32.HI R4, RZ, 0x1, R2 ;  /* 0x00000001ff047819 */ /* 0x000fe40000011402 */
[----:B------:R-:W-:Y:S02]  /*1250*/  CS2R R2, SRZ ;  /* 0x0000000000027805 */ /* 0x000fe4000001ff00 */
[----:B------:R-:W-:Y:S01]  /*1260*/  SHF.R.S32.HI R15, RZ, 0x1f, R4 ;  /* 0x0000001fff0f7819 */ /* 0x000fe20000011404 */
[C---:B------:R-:W-:Y:S01]  /*1270*/  IMAD.IADD R16, R4.reuse, 0x1, -R8 ;  /* 0x0000000104107824 */ /* 0x040fe200078e0a08 */
[----:B---3--:R-:W-:Y:S02]  /*1280*/  IADD3 R7, P3, PT, -R4, R8, RZ ;  /* 0x0000000804077210 */ /* 0x008fe40007f7e1ff */
[CC--:B------:R-:W-:Y:S02]  /*1290*/  ISETP.GT.U32.AND P2, PT, R8.reuse, R4.reuse, PT ;  /* 0x000000040800720c */ /* 0x0c0fe40003f44070 */
[----:B------:R-:W-:Y:S01]  /*12a0*/  ISETP.GE.U32.AND P1, PT, R8, R4, PT ;  /* 0x000000040800720c */ /* 0x000fe20003f26070 */
[C---:B------:R-:W-:Y:S01]  /*12b0*/  IMAD.X R12, R9.reuse, 0x1, ~R15, P3 ;  /* 0x00000001090c7824 */ /* 0x040fe200018e0e0f */
[----:B------:R-:W-:-:S02]  /*12c0*/  ISETP.GT.AND.EX P2, PT, R9, R15, PT, P2 ;  /* 0x0000000f0900720c */ /* 0x000fc40003f44320 */
[----:B------:R-:W-:Y:S02]  /*12d0*/  ISETP.GE.AND.EX P1, PT, R9, R15, PT, P1 ;  /* 0x0000000f0900720c */ /* 0x000fe40003f26310 */
[----:B------:R-:W-:Y:S02]  /*12e0*/  SEL R16, R16, RZ, !P2 ;  /* 0x000000ff10107207 */ /* 0x000fe40005000000 */
[----:B------:R-:W-:Y:S02]  /*12f0*/  SEL R13, R7, RZ, P1 ;  /* 0x000000ff070d7207 */ /* 0x000fe40000800000 */
[----:B--2-4-:R-:W-:Y:S01]  /*1300*/  SEL R14, R12, RZ, P1 ;  /* 0x000000ff0c0e7207 */ /* 0x014fe20000800000 */
[----:B------:R-:W-:Y:S06]  /*1310*/  @!P0 BRA `(.L_x_18) ;  /* 0x0000000000288947 */ /* 0x000fec0003800000 */
[CC--:B------:R-:W-:Y:S02]  /*1320*/  IADD3 R2, P2, PT, R5.reuse, -R4.reuse, RZ ;  /* 0x8000000405027210 */ /* 0x0c0fe40007f5e0ff */
[CC--:B------:R-:W-:Y:S02]  /*1330*/  ISETP.GE.U32.AND P1, PT, R5.reuse, R4.reuse, PT ;  /* 0x000000040500720c */ /* 0x0c0fe40003f26070 */
[----:B------:R-:W-:Y:S01]  /*1340*/  ISETP.GT.U32.AND P0, PT, R5, R4, PT ;  /* 0x000000040500720c */ /* 0x000fe20003f04070 */
[C---:B------:R-:W-:Y:S01]  /*1350*/  IMAD.X R3, R10.reuse, 0x1, ~R15, P2 ;  /* 0x000000010a037824 */ /* 0x040fe200010e0e0f */
[-C--:B------:R-:W-:Y:S01]  /*1360*/  ISETP.GE.AND.EX P1, PT, R10, R15.reuse, PT, P1 ;  /* 0x0000000f0a00720c */ /* 0x080fe20003f26310 */
[----:B------:R-:W-:Y:S01]  /*1370*/  IMAD.IADD R4, R4, 0x1, -R5 ;  /* 0x0000000104047824 */ /* 0x000fe200078e0a05 */
[----:B------:R-:W-:Y:S02]  /*1380*/  ISETP.GT.AND.EX P0, PT, R10, R15, PT, P0 ;  /* 0x0000000f0a00720c */ /* 0x000fe40003f04300 */
[----:B------:R-:W-:-:S02]  /*1390*/  SEL R2, R2, RZ, P1 ;  /* 0x000000ff02027207 */ /* 0x000fc40000800000 */
[----:B------:R-:W-:Y:S02]  /*13a0*/  SEL R3, R3, RZ, P1 ;  /* 0x000000ff03037207 */ /* 0x000fe40000800000 */
[----:B------:R-:W-:-:S07]  /*13b0*/  SEL R4, R4, RZ, !P0 ;  /* 0x000000ff04047207 */ /* 0x000fce0004000000 */
.L_x_18:
[----:B------:R-:W-:Y:S05]  /*13c0*/  BSYNC.RECONVERGENT B0 ;  /* 0x0000000000007941 */ /* 0x000fea0003800200 */
.L_x_16:
[----:B---3--:R-:W4:Y:S01]  /*13d0*/  LDS.64 R6, [R6+0x4e28] ;  /* 0x004e280006067984 */ /* 0x008f220000000a00 */
[----:B------:R-:W3:Y:S01]  /*13e0*/  LDCU UR6, c[0x0][0x390] ;  /* 0x00007200ff0677ac */ /* 0x000ee20008000800 */
[----:B----4-:R-:W-:Y:S02]  /*13f0*/  IADD3 R18, P0, PT, -R6, R13, RZ ;  /* 0x0000000d06127210 */ /* 0x010fe40007f1e1ff */
[----:B------:R-:W-:Y:S02]  /*1400*/  SHF.R.S32.HI R17, RZ, 0x1f, R6 ;  /* 0x0000001fff117819 */ /* 0x000fe40000011406 */
[----:B------:R-:W-:-:S03]  /*1410*/  SHF.R.S32.HI R12, RZ, 0x1f, R7 ;  /* 0x0000001fff0c7819 */ /* 0x000fc60000011407 */
[----:B------:R-:W-:Y:S01]  /*1420*/  IMAD.X R17, R14, 0x1, ~R17, P0 ;  /* 0x000000010e117824 */ /* 0x000fe200000e0e11 */
[----:B------:R-:W-:-:S04]  /*1430*/  ISETP.GE.U32.AND P0, PT, R18, R7, PT ;  /* 0x000000071200720c */ /* 0x000fc80003f06070 */
[----:B------:R-:W-:-:S04]  /*1440*/  ISETP.GE.AND.EX P0, PT, R17, R12, PT, P0 ;  /* 0x0000000c1100720c */ /* 0x000fc80003f06300 */
[----:B---3--:R-:W-:-:S13]  /*1450*/  ISETP.GE.OR P0, PT, R16, UR6, P0 ;  /* 0x0000000610007c0c */ /* 0x008fda0008706670 */
[----:B------:R-:W-:Y:S05]  /*1460*/  @P0 EXIT ;  /* 0x000000000000094d */ /* 0x000fea0003800000 */
[----:B------:R-:W3:Y:S01]  /*1470*/  LDCU.64 UR4, c[0x0][0x398] ;  /* 0x00007300ff0477ac */ /* 0x000ee20008000a00 */
[----:B--2---:R-:W-:Y:S01]  /*1480*/  IMAD.MOV.U32 R14, RZ, RZ, R5 ;  /* 0x000000ffff0e7224 */ /* 0x004fe200078e0005 */
[----:B------:R-:W-:Y:S01]  /*1490*/  LOP3.LUT R6, RZ, R2, RZ, 0x33, !PT ;  /* 0x00000002ff067212 */ /* 0x000fe200078e33ff */
[-C--:B------:R-:W-:Y:S01]  /*14a0*/  IMAD R9, R9, R11.reuse, RZ ;  /* 0x0000000b09097224 */ /* 0x080fe200078e02ff */
[----:B------:R-:W-:Y:S01]  /*14b0*/  LOP3.LUT R5, RZ, R4, RZ, 0x33, !PT ;  /* 0x00000004ff057212 */ /* 0x000fe200078e33ff */
[----:B------:R-:W-:Y:S01]  /*14c0*/  IMAD.MOV.U32 R15, RZ, RZ, R10 ;  /* 0x000000ffff0f7224 */ /* 0x000fe200078e000a */
[----:B------:R-:W-:Y:S01]  /*14d0*/  IADD3 R6, P2, PT, R6, R11, RZ ;  /* 0x0000000b06067210 */ /* 0x000fe20007f5e0ff */
[----:B------:R-:W-:Y:S01]  /*14e0*/  IMAD R13, R0, R8, R9 ;  /* 0x00000008000d7224 */ /* 0x000fe200078e0209 */
[----:B------:R-:W-:Y:S01]  /*14f0*/  LOP3.LUT R9, RZ, R3, RZ, 0x33, !PT ;  /* 0x00000003ff097212 */ /* 0x000fe200078e33ff */
[----:B------:R-:W-:Y:S01]  /*1500*/  VIADD R5, R5, UR6 ;  /* 0x0000000605057c36 */ /* 0x000fe20008000000 */
[-C--:B------:R-:W-:Y:S01]  /*1510*/  ISETP.GE.U32.AND P1, PT, R2, R11.reuse, PT ;  /* 0x0000000b0200720c */ /* 0x080fe20003f26070 */
[----:B------:R-:W-:Y:S01]  /*1520*/  IMAD.WIDE.U32 R14, R8, R11, R14 ;  /* 0x0000000b080e7225 */ /* 0x000fe200078e000e */
[----:B------:R-:W2:Y:S02]  /*1530*/  LDCU UR7, c[0x0][0x390] ;  /* 0x00007200ff0777ac */ /* 0x000ea40008000800 */
[----:B------:R-:W-:Y:S01]  /*1540*/  ISETP.LT.U32.AND P0, PT, R6, R5, PT ;  /* 0x000000050600720c */ /* 0x000fe20003f01070 */
[----:B------:R-:W-:Y:S01]  /*1550*/  IMAD.X R10, R0, 0x1, R9, P2 ;  /* 0x00000001000a7824 */ /* 0x000fe200010e0609 */
[----:B------:R-:W-:Y:S01]  /*1560*/  ISETP.GE.AND.EX P1, PT, R3, R0, PT, P1 ;  /* 0x000000000300720c */ /* 0x000fe20003f26310 */
[----:B------:R-:W-:Y:S01]  /*1570*/  IMAD.IADD R9, R15, 0x1, R13 ;  /* 0x000000010f097824 */ /* 0x000fe200078e020d */
[----:B---3--:R-:W-:Y:S01]  /*1580*/  LEA R12, P2, R14, UR4, 0x3 ;  /* 0x000000040e0c7c11 */ /* 0x008fe2000f8418ff */
[----:B------:R-:W-:Y:S01]  /*1590*/  IMAD.MOV.U32 R8, RZ, RZ, R17 ;  /* 0x000000ffff087224 */ /* 0x000fe200078e0011 */
[----:B------:R-:W-:-:S02]  /*15a0*/  ISETP.LT.U32.AND.EX P3, PT, R10, RZ, PT, P0 ;  /* 0x000000ff0a00720c */ /* 0x000fc40003f61100 */
[----:B------:R-:W-:Y:S01]  /*15b0*/  LEA.HI.X R13, R14, UR5, R9, 0x3, P2 ;  /* 0x000000050e0d7c11 */ /* 0x000fe200090f1c09 */
[----:B------:R-:W-:Y:S01]  /*15c0*/  IMAD.MOV.U32 R9, RZ, RZ, R16 ;  /* 0x000000ffff097224 */ /* 0x000fe200078e0010 */
[----:B------:R-:W-:Y:S01]  /*15d0*/  SEL R5, R6, R5, P3 ;  /* 0x0000000506057207 */ /* 0x000fe20001800000 */
[----:B------:R-:W-:Y:S01]  /*15e0*/  IMAD.MOV.U32 R6, RZ, RZ, R18 ;  /* 0x000000ffff067224 */ /* 0x000fe200078e0012 */
[----:B------:R-:W-:Y:S02]  /*15f0*/  ISETP.LT.AND P0, PT, R4, UR6, !P1 ;  /* 0x0000000604007c0c */ /* 0x000fe4000cf01270 */
[----:B------:R-:W-:Y:S02]  /*1600*/  SEL R10, R10, RZ, P3 ;  /* 0x000000ff0a0a7207 */ /* 0x000fe40001800000 */
[----:B--2---:R-:W-:-:S09]  /*1610*/  LOP3.LUT R11, R5, 0x3, RZ, 0xc0, !PT ;  /* 0x00000003050b7812 */ /* 0x004fd200078ec0ff */
.L_x_26:
[----:B------:R-:W-:Y:S04]  /*1620*/  BSSY.RECONVERGENT B0, `(.L_x_19) ;  /* 0x0000069000007945 */ /* 0x000fe80003800200 */
[----:B--2---:R-:W-:Y:S05]  /*1630*/  @!P0 BRA `(.L_x_20) ;  /* 0x00000004009c8947 */ /* 0x004fea0003800000 */
[----:B------:R2:W5:Y:S01]  /*1640*/  LDG.E.64 R16, desc[UR8][R12.64] ;  /* 0x000000080c107981 */ /* 0x000562000c1e1b00 */
[----:B01----:R-:W0:Y:S01]  /*1650*/  LDC R19, c[0x0][0x38c] ;  /* 0x0000e300ff137b82 */ /* 0x003e220000000800 */
[----:B------:R-:W-:Y:S01]  /*1660*/  ISETP.NE.U32.AND P1, PT, R11, 0x3, PT ;  /* 0x000000030b00780c */ /* 0x000fe20003f25070 */
[----:B------:R-:W-:Y:S01]  /*1670*/  BSSY.RECONVERGENT B1, `(.L_x_21) ;  /* 0x0000033000017945 */ /* 0x000fe20003800200 */
[----:B------:R-:W-:Y:S02]  /*1680*/  IMAD.MOV.U32 R20, RZ, RZ, R4 ;  /* 0x000000ffff147224 */ /* 0x000fe400078e0004 */
[----:B------:R-:W-:Y:S01]  /*1690*/  ISETP.NE.AND.EX P1, PT, RZ, RZ, PT, P1 ;  /* 0x000000ffff00720c */ /* 0x000fe20003f25310 */
[----:B------:R-:W-:Y:S02]  /*16a0*/  IMAD.MOV.U32 R22, RZ, RZ, R2 ;  /* 0x000000ffff167224 */ /* 0x000fe400078e0002 */
[----:B------:R-:W-:Y:S02]  /*16b0*/  IMAD.MOV.U32 R21, RZ, RZ, R3 ;  /* 0x000000ffff157224 */ /* 0x000fe400078e0003 */
[----:B0-----:R-:W-:-:S08]  /*16c0*/  IMAD R25, R6, R19, RZ ;  /* 0x0000001306197224 */ /* 0x001fd000078e02ff */
[----:B--2---:R-:W-:Y:S05]  /*16d0*/  @!P1 BRA `(.L_x_22) ;  /* 0x0000000000b09947 */ /* 0x004fea0003800000 */
[----:B------:R-:W0:Y:S01]  /*16e0*/  S2UR UR5, SR_CgaCtaId ;  /* 0x00000000000579c3 */ /* 0x000e220000008800 */
[----:B------:R-:W1:Y:S01]  /*16f0*/  LDCU UR4, c[0x0][0x390] ;  /* 0x00007200ff0477ac */ /* 0x000e620008000800 */
[----:B------:R-:W-:Y:S01]  /*1700*/  IMAD.IADD R18, R2, 0x1, R25 ;  /* 0x0000000102127824 */ /* 0x000fe200078e0219 */
[----:B------:R-:W-:Y:S01]  /*1710*/  ISETP.NE.U32.AND P1, PT, R11, RZ, PT ;  /* 0x000000ff0b00720c */ /* 0x000fe20003f25070 */
[----:B------:R-:W-:Y:S01]  /*1720*/  VIADD R20, R4, 0x1 ;  /* 0x0000000104147836 */ /* 0x000fe20000000000 */
[----:B------:R-:W-:Y:S02]  /*1730*/  IADD3 R22, P2, PT, R2, 0x1, RZ ;  /* 0x0000000102167810 */ /* 0x000fe40007f5e0ff */
[----:B------:R-:W-:Y:S01]  /*1740*/  ISETP.NE.AND.EX P1, PT, RZ, RZ, PT, P1 ;  /* 0x000000ffff00720c */ /* 0x000fe20003f25310 */
[----:B-1----:R-:W-:Y:S01]  /*1750*/  IMAD R23, R9, UR4, R4 ;  /* 0x0000000409177c24 */ /* 0x002fe2000f8e0204 */
[----:B------:R-:W-:-:S03]  /*1760*/  UMOV UR4, 0x400 ;  /* 0x0000040000047882 */ /* 0x000fc60000000000 */
[----:B------:R-:W-:Y:S01]  /*1770*/  IMAD.SHL.U32 R23, R23, 0x8, RZ ;  /* 0x0000000817177824 */ /* 0x000fe200078e00ff */
[----:B0-----:R-:W-:-:S03]  /*1780*/  ULEA UR4, UR5, UR4, 0x18 ;  /* 0x0000000405047291 */ /* 0x001fc6000f8ec0ff */
[----:B------:R-:W0:Y:S03]  /*1790*/  LDC.64 R14, c[0x3][R23] ;  /* 0x00c00000170e7b82 */ /* 0x000e260000000a00 */
[----:B------:R-:W-:-:S05]  /*17a0*/  LEA R18, R18, UR4, 0x2 ;  /* 0x0000000412127c11 */ /* 0x000fca000f8e10ff */
[----:B------:R-:W1:Y:S02]  /*17b0*/  LDS R21, [R18] ;  /* 0x0000000012157984 */ /* 0x000e640000000800 */
[----:B-1----:R-:W-:Y:S01]  /*17c0*/  SHF.R.S32.HI R27, RZ, 0x1f, R21 ;  /* 0x0000001fff1b7819 */ /* 0x002fe20000011415 */
[-C--:B0-----:R-:W-:Y:S02]  /*17d0*/  IMAD R15, R15, R21.reuse, RZ ;  /* 0x000000150f0f7224 */ /* 0x081fe400078e02ff */
[----:B-----5:R-:W-:-:S04]  /*17e0*/  IMAD.WIDE.U32 R16, R14, R21, R16 ;  /* 0x000000150e107225 */ /* 0x020fc800078e0010 */
[----:B------:R-:W-:Y:S02]  /*17f0*/  IMAD R15, R14, R27, R15 ;  /* 0x0000001b0e0f7224 */ /* 0x000fe400078e020f */
[----:B------:R-:W-:Y:S02]  /*1800*/  IMAD.X R21, RZ, RZ, R3, P2 ;  /* 0x000000ffff157224 */ /* 0x000fe400010e0603 */
[----:B------:R-:W-:Y:S01]  /*1810*/  IMAD.IADD R17, R17, 0x1, R15 ;  /* 0x0000000111117824 */ /* 0x000fe200078e020f */
[----:B------:R-:W-:Y:S06]  /*1820*/  @!P1 BRA `(.L_x_22) ;  /* 0x00000000005c9947 */ /* 0x000fec0003800000 */
[----:B------:R-:W0:Y:S01]  /*1830*/  LDC.64 R14, c[0x3][R23+0x8] ;  /* 0x00c00200170e7b82 */ /* 0x000e220000000a00 */
[----:B------:R-:W1:Y:S01]  /*1840*/  LDS R21, [R18+0x4] ;  /* 0x0000040012157984 */ /* 0x000e620000000800 */
[----:B------:R-:W-:Y:S01]  /*1850*/  ISETP.NE.U32.AND P1, PT, R11, 0x1, PT ;  /* 0x000000010b00780c */ /* 0x000fe20003f25070 */
[----:B------:R-:W-:Y:S01]  /*1860*/  VIADD R20, R4, 0x2 ;  /* 0x0000000204147836 */ /* 0x000fe20000000000 */
[----:B------:R-:W-:Y:S02]  /*1870*/  IADD3 R22, P2, PT, R2, 0x2, RZ ;  /* 0x0000000202167810 */ /* 0x000fe40007f5e0ff */
[----:B------:R-:W-:Y:S02]  /*1880*/  ISETP.NE.AND.EX P1, PT, RZ, RZ, PT, P1 ;  /* 0x000000ffff00720c */ /* 0x000fe40003f25310 */
[----:B-1----:R-:W-:Y:S01]  /*1890*/  SHF.R.S32.HI R27, RZ, 0x1f, R21 ;  /* 0x0000001fff1b7819 */ /* 0x002fe20000011415 */
[-C--:B0-----:R-:W-:Y:S02]  /*18a0*/  IMAD R15, R15, R21.reuse, RZ ;  /* 0x000000150f0f7224 */ /* 0x081fe400078e02ff */
[----:B------:R-:W-:-:S04]  /*18b0*/  IMAD.WIDE.U32 R16, R14, R21, R16 ;  /* 0x000000150e107225 */ /* 0x000fc800078e0010 */
[----:B------:R-:W-:Y:S02]  /*18c0*/  IMAD R15, R14, R27, R15 ;  /* 0x0000001b0e0f7224 */ /* 0x000fe400078e020f */
[----:B------:R-:W-:Y:S02]  /*18d0*/  IMAD.X R21, RZ, RZ, R3, P2 ;  /* 0x000000ffff157224 */ /* 0x000fe400010e0603 */
[----:B------:R-:W-:Y:S01]  /*18e0*/  IMAD.IADD R17, R17, 0x1, R15 ;  /* 0x0000000111117824 */ /* 0x000fe200078e020f */
[----:B------:R-:W-:Y:S06]  /*18f0*/  @!P1 BRA `(.L_x_22) ;  /* 0x0000000000289947 */ /* 0x000fec0003800000 */
[----:B------:R-:W0:Y:S01]  /*1900*/  LDC.64 R14, c[0x3][R23+0x10] ;  /* 0x00c00400170e7b82 */ /* 0x000e220000000a00 */
[----:B------:R-:W1:Y:S01]  /*1910*/  LDS R21, [R18+0x8] ;  /* 0x0000080012157984 */ /* 0x000e620000000800 */
[----:B------:R-:W-:Y:S01]  /*1920*/  IADD3 R22, P1, PT, R2, 0x3, RZ ;  /* 0x0000000302167810 */ /* 0x000fe20007f3e0ff */
[----:B------:R-:W-:Y:S01]  /*1930*/  VIADD R20, R4, 0x3 ;  /* 0x0000000304147836 */ /* 0x000fe20000000000 */
[----:B-1----:R-:W-:Y:S01]  /*1940*/  SHF.R.S32.HI R27, RZ, 0x1f, R21 ;  /* 0x0000001fff1b7819 */ /* 0x002fe20000011415 */
[-C--:B0-----:R-:W-:Y:S02]  /*1950*/  IMAD R15, R15, R21.reuse, RZ ;  /* 0x000000150f0f7224 */ /* 0x081fe400078e02ff */
[----:B------:R-:W-:-:S04]  /*1960*/  IMAD.WIDE.U32 R16, R14, R21, R16 ;  /* 0x000000150e107225 */ /* 0x000fc800078e0010 */
[----:B------:R-:W-:Y:S02]  /*1970*/  IMAD R15, R14, R27, R15 ;  /* 0x0000001b0e0f7224 */ /* 0x000fe400078e020f */
[----:B------:R-:W-:Y:S02]  /*1980*/  IMAD.X R21, RZ, RZ, R3, P1 ;  /* 0x000000ffff157224 */ /* 0x000fe400008e0603 */
[----:B------:R-:W-:-:S07]  /*1990*/  IMAD.IADD R17, R17, 0x1, R15 ;  /* 0x0000000111117824 */ /* 0x000fce00078e020f */
.L_x_22:
[----:B------:R-:W-:Y:S05]  /*19a0*/  BSYNC.RECONVERGENT B1 ;  /* 0x0000000000017941 */ /* 0x000fea0003800200 */
.L_x_21:
[----:B------:R-:W-:Y:S01]  /*19b0*/  ISETP.GE.U32.AND P1, PT, R5, 0x3, PT ;  /* 0x000000030500780c */ /* 0x000fe20003f26070 */
[----:B------:R-:W-:Y:S03]  /*19c0*/  BSSY.RECONVERGENT B1, `(.L_x_23) ;  /* 0x000002d000017945 */ /* 0x000fe60003800200 */
[----:B------:R-:W-:-:S13]  /*19d0*/  ISETP.GE.U32.AND.EX P1, PT, R10, RZ, PT, P1 ;  /* 0x000000ff0a00720c */ /* 0x000fda0003f26110 */
[----:B------:R-:W-:Y:S05]  /*19e0*/  @!P1 BRA `(.L_x_24) ;  /* 0x0000000000a89947 */ /* 0x000fea0003800000 */
[----:B------:R-:W0:Y:S01]  /*19f0*/  S2R R15, SR_CgaCtaId ;  /* 0x00000000000f7919 */ /* 0x000e220000008800 */
[----:B------:R-:W-:-:S04]  /*1a00*/  MOV R18, 0x400 ;  /* 0x0000040000127802 */ /* 0x000fc80000000f00 */
[----:B0-----:R-:W-:-:S07]  /*1a10*/  LEA R18, R15, R18, 0x18 ;  /* 0x000000120f127211 */ /* 0x001fce00078ec0ff */
.L_x_25:
[----:B------:R-:W-:Y:S02]  /*1a20*/  IMAD R23, R9, UR7, R20 ;  /* 0x0000000709177c24 */ /* 0x000fe4000f8e0214 */
[C---:B------:R-:W-:Y:S01]  /*1a30*/  IMAD.IADD R27, R22.reuse, 0x1, R25 ;  /* 0x00000001161b7824 */ /* 0x040fe200078e0219 */
[----:B------:R-:W-:Y:S01]  /*1a40*/  IADD3 R22, P1, PT, R22, 0x4, RZ ;  /* 0x0000000416167810 */ /* 0x000fe20007f3e0ff */
[----:B------:R-:W-:Y:S01]  /*1a50*/  VIADD R20, R20, 0x4 ;  /* 0x0000000414147836 */ /* 0x000fe20000000000 */
[----:B------:R-:W-:Y:S01]  /*1a60*/  SHF.L.U32 R23, R23, 0x3, RZ ;  /* 0x0000000317177819 */ /* 0x000fe200000006ff */
[----:B------:R-:W-:Y:S02]  /*1a70*/  IMAD R24, R27, 0x4, R18 ;  /* 0x000000041b187824 */ /* 0x000fe400078e0212 */
[----:B------:R-:W-:Y:S01]  /*1a80*/  IMAD.X R21, RZ, RZ, R21, P1 ;  /* 0x000000ffff157224 */ /* 0x000fe200008e0615 */
[----:B------:R-:W0:Y:S01]  /*1a90*/  LDC.64 R14, c[0x3][R23] ;  /* 0x00c00000170e7b82 */ /* 0x000e220000000a00 */
[----:B------:R-:W-:Y:S01]  /*1aa0*/  ISETP.GE.U32.AND P1, PT, R22, R19, PT ;  /* 0x000000131600720c */ /* 0x000fe20003f26070 */
[----:B------:R-:W1:Y:S01]  /*1ab0*/  LDS R27, [R24] ;  /* 0x00000000181b7984 */ /* 0x000e620000000800 */
[----:B------:R-:W-:-:S02]  /*1ac0*/  ISETP.LT.AND P2, PT, R20, UR7, PT ;  /* 0x0000000714007c0c */ /* 0x000fc4000bf41270 */
[----:B------:R-:W-:Y:S02]  /*1ad0*/  ISETP.GE.AND.EX P1, PT, R21, R0, PT, P1 ;  /* 0x000000001500720c */ /* 0x000fe40003f26310 */
[----:B-1----:R-:W-:Y:S01]  /*1ae0*/  SHF.R.S32.HI R29, RZ, 0x1f, R27 ;  /* 0x0000001fff1d7819 */ /* 0x002fe2000001141b */
[----:B0----5:R-:W-:-:S04]  /*1af0*/  IMAD.WIDE.U32 R16, R14, R27, R16 ;  /* 0x0000001b0e107225 */ /* 0x021fc800078e0010 */
[----:B------:R-:W-:-:S04]  /*1b00*/  IMAD R27, R15, R27, RZ ;  /* 0x0000001b0f1b7224 */ /* 0x000fc800078e02ff */
[----:B------:R-:W-:Y:S02]  /*1b10*/  IMAD R27, R14, R29, R27 ;  /* 0x0000001d0e1b7224 */ /* 0x000fe400078e021b */
[----:B------:R-:W0:Y:S02]  /*1b20*/  LDC.64 R14, c[0x3][R23+0x8] ;  /* 0x00c00200170e7b82 */ /* 0x000e240000000a00 */
[----:B------:R-:W-:Y:S02]  /*1b30*/  IMAD.IADD R17, R17, 0x1, R27 ;  /* 0x0000000111117824 */ /* 0x000fe400078e021b */
[----:B------:R-:W1:Y:S02]  /*1b40*/  LDS R27, [R24+0x4] ;  /* 0x00000400181b7984 */ /* 0x000e640000000800 */
[----:B-1----:R-:W-:Y:S01]  /*1b50*/  SHF.R.S32.HI R29, RZ, 0x1f, R27 ;  /* 0x0000001fff1d7819 */ /* 0x002fe2000001141b */
[----:B0-----:R-:W-:-:S04]  /*1b60*/  IMAD.WIDE.U32 R16, R14, R27, R16 ;  /* 0x0000001b0e107225 */ /* 0x001fc800078e0010 */
        /* <DEDUP_REMOVED lines=9> */
[----:B------:R-:W0:Y:S01]  /*1c00*/  LDC.64 R14, c[0x3][R23+0x18] ;  /* 0x00c00600170e7b82 */ /* 0x000e220000000a00 */
[----:B------:R-:W1:Y:S01]  /*1c10*/  LDS R27, [R24+0xc] ;  /* 0x00000c00181b7984 */ /* 0x000e620000000800 */
[----:B------:R-:W-:Y:S01]  /*1c20*/  IMAD.IADD R17, R17, 0x1, R29 ;  /* 0x0000000111117824 */ /* 0x000fe200078e021d */
[----:B-1----:R-:W-:Y:S01]  /*1c30*/  SHF.R.S32.HI R29, RZ, 0x1f, R27 ;  /* 0x0000001fff1d7819 */ /* 0x002fe2000001141b */
[-C--:B0-----:R-:W-:Y:S02]  /*1c40*/  IMAD R15, R15, R27.reuse, RZ ;  /* 0x0000001b0f0f7224 */ /* 0x081fe400078e02ff */
[----:B------:R-:W-:-:S04]  /*1c50*/  IMAD.WIDE.U32 R16, R14, R27, R16 ;  /* 0x0000001b0e107225 */ /* 0x000fc800078e0010 */
[----:B------:R-:W-:-:S04]  /*1c60*/  IMAD R15, R14, R29, R15 ;  /* 0x0000001d0e0f7224 */ /* 0x000fc800078e020f */
[----:B------:R-:W-:Y:S01]  /*1c70*/  IMAD.IADD R17, R17, 0x1, R15 ;  /* 0x0000000111117824 */ /* 0x000fe200078e020f */
[----:B------:R-:W-:Y:S06]  /*1c80*/  @!P1 BRA P2, `(.L_x_25) ;  /* 0xfffffffc00649947 */ /* 0x000fec000103ffff */
.L_x_24:
[----:B------:R-:W-:Y:S05]  /*1c90*/  BSYNC.RECONVERGENT B1 ;  /* 0x0000000000017941 */ /* 0x000fea0003800200 */
.L_x_23:
[----:B-----5:R2:W-:Y:S02]  /*1ca0*/  STG.E.64 desc[UR8][R12.64], R16 ;  /* 0x000000100c007986 */ /* 0x0205e4000c101b08 */
.L_x_20:
[----:B------:R-:W-:Y:S05]  /*1cb0*/  BSYNC.RECONVERGENT B0 ;  /* 0x0000000000007941 */ /* 0x000fea0003800200 */
.L_x_19:
[----:B------:R-:W-:Y:S02]  /*1cc0*/  IADD3 R6, P1, PT, R6, 0x1, RZ ;  /* 0x0000000106067810 */ /* 0x000fe40007f3e0ff */
[----:B------:R-:W-:-:S03]  /*1cd0*/  SHF.R.S32.HI R15, RZ, 0x1f, R7 ;  /* 0x0000001fff0f7819 */ /* 0x000fc60000011407 */
[----:B------:R-:W-:Y:S01]  /*1ce0*/  IMAD.X R8, RZ, RZ, R8, P1 ;  /* 0x000000ffff087224 */ /* 0x000fe200008e0608 */
[----:B------:R-:W-:-:S04]  /*1cf0*/  ISETP.GE.U32.AND P1, PT, R6, R7, PT ;  /* 0x000000070600720c */ /* 0x000fc80003f26070 */
[----:B------:R-:W-:-:S13]  /*1d00*/  ISETP.GE.AND.EX P1, PT, R8, R15, PT, P1 ;  /* 0x0000000f0800720c */ /* 0x000fda0003f26310 */
[----:B------:R-:W-:Y:S05]  /*1d10*/  @P1 EXIT ;  /* 0x000000000000194d */ /* 0x000fea0003800000 */
[----:B------:R-:W3:Y:S01]  /*1d20*/  LDCU UR4, c[0x0][0x390] ;  /* 0x00007200ff0477ac */ /* 0x000ee20008000800 */
[----:B------:R-:W-:-:S05]  /*1d30*/  VIADD R9, R9, 0x1 ;  /* 0x0000000109097836 */ /* 0x000fca0000000000 */
[----:B---3--:R-:W-:-:S13]  /*1d40*/  ISETP.GE.AND P1, PT, R9, UR4, PT ;  /* 0x0000000409007c0c */ /* 0x008fda000bf26270 */
[----:B------:R-:W-:Y:S05]  /*1d50*/  @!P1 BRA `(.L_x_26) ;  /* 0xfffffff800309947 */ /* 0x000fea000383ffff */
[----:B------:R-:W-:Y:S05]  /*1d60*/  EXIT ;  /* 0x000000000000794d */ /* 0x000fea0003800000 */
        .weak           $__internal_0_$__cuda_sm20_div_s64
        .type           $__internal_0_$__cuda_sm20_div_s64,@function
        .size           $__internal_0_$__cuda_sm20_div_s64,(.L_x_28 - $__internal_0_$__cuda_sm20_div_s64)
$__internal_0_$__cuda_sm20_div_s64:
[----:B------:R-:W0:Y:S01]  /*1d70*/  LDC R5, c[0x0][0x38c] ;  /* 0x0000e300ff057b82 */ /* 0x000e220000000800 */
[----:B------:R-:W-:Y:S02]  /*1d80*/  ISETP.GE.AND P1, PT, R0, RZ, PT ;  /* 0x000000ff0000720c */ /* 0x000fe40003f26270 */
[----:B0-----:R-:W-:-:S04]  /*1d90*/  IADD3 R6, P0, PT, RZ, -R5, RZ ;  /* 0x80000005ff067210 */ /* 0x001fc80007f1e0ff */
[----:B------:R-:W-:Y:S01]  /*1da0*/  SEL R6, R6, R5, !P1 ;  /* 0x0000000506067207 */ /* 0x000fe20004800000 */
[----:B------:R-:W-:-:S05]  /*1db0*/  IMAD.X R7, RZ, RZ, ~R0, P0 ;  /* 0x000000ffff077224 */ /* 0x000fca00000e0e00 */
[----:B------:R-:W-:-:S04]  /*1dc0*/  SEL R7, R7, R0, !P1 ;  /* 0x0000000007077207 */ /* 0x000fc80004800000 */
[----:B------:R-:W0:Y:S08]  /*1dd0*/  I2F.U64.RP R9, R6 ;  /* 0x0000000600097312 */ /* 0x000e300000309000 */
[----:B0-----:R-:W0:Y:S02]  /*1de0*/  MUFU.RCP R9, R9 ;  /* 0x0000000900097308 */ /* 0x001e240000001000 */
[----:B0-----:R-:W-:-:S06]  /*1df0*/  VIADD R10, R9, 0x1ffffffe ;  /* 0x1ffffffe090a7836 */ /* 0x001fcc0000000000 */
[----:B------:R-:W0:Y:S02]  /*1e00*/  F2I.U64.TRUNC R10, R10 ;  /* 0x0000000a000a7311 */ /* 0x000e24000020d800 */
[----:B0-----:R-:W-:-:S04]  /*1e10*/  IMAD.WIDE.U32 R12, R10, R6, RZ ;  /* 0x000000060a0c7225 */ /* 0x001fc800078e00ff */
[----:B------:R-:W-:Y:S01]  /*1e20*/  IMAD R13, R10, R7, R13 ;  /* 0x000000070a0d7224 */ /* 0x000fe200078e020d */
[----:B------:R-:W-:-:S03]  /*1e30*/  IADD3 R15, P0, PT, RZ, -R12, RZ ;  /* 0x8000000cff0f7210 */ /* 0x000fc60007f1e0ff */
[----:B------:R-:W-:Y:S02]  /*1e40*/  IMAD R13, R11, R6, R13 ;  /* 0x000000060b0d7224 */ /* 0x000fe400078e020d */
[----:B------:R-:W-:-:S04]  /*1e50*/  IMAD.HI.U32 R12, R10, R15, RZ ;  /* 0x0000000f0a0c7227 */ /* 0x000fc800078e00ff */
[----:B------:R-:W-:Y:S02]  /*1e60*/  IMAD.X R17, RZ, RZ, ~R13, P0 ;  /* 0x000000ffff117224 */ /* 0x000fe400000e0e0d */
[----:B------:R-:W-:Y:S02]  /*1e70*/  IMAD.MOV.U32 R13, RZ, RZ, R10 ;  /* 0x000000ffff0d7224 */ /* 0x000fe400078e000a */
[-C--:B------:R-:W-:Y:S02]  /*1e80*/  IMAD R19, R11, R17.reuse, RZ ;  /* 0x000000110b137224 */ /* 0x080fe400078e02ff */
[----:B------:R-:W-:-:S04]  /*1e90*/  IMAD.WIDE.U32 R12, P0, R10, R17, R12 ;  /* 0x000000110a0c7225 */ /* 0x000fc8000780000c */
[----:B------:R-:W-:-:S04]  /*1ea0*/  IMAD.HI.U32 R9, R11, R17, RZ ;  /* 0x000000110b097227 */ /* 0x000fc800078e00ff */
[----:B------:R-:W-:-:S04]  /*1eb0*/  IMAD.HI.U32 R12, P2, R11, R15, R12 ;  /* 0x0000000f0b0c7227 */ /* 0x000fc8000784000c */
[----:B------:R-:W-:Y:S01]  /*1ec0*/  IMAD.X R9, R9, 0x1, R11, P0 ;  /* 0x0000000109097824 */ /* 0x000fe200000e060b */
[----:B------:R-:W-:-:S04]  /*1ed0*/  IADD3 R13, P3, PT, R19, R12, RZ ;  /* 0x0000000c130d7210 */ /* 0x000fc80007f7e0ff */
[----:B------:R-:W-:Y:S01]  /*1ee0*/  IADD3.X R9, PT, PT, RZ, RZ, R9, P3, P2 ;  /* 0x000000ffff097210 */ /* 0x000fe20001fe4409 */
[----:B------:R-:W-:-:S04]  /*1ef0*/  IMAD.WIDE.U32 R10, R13, R6, RZ ;  /* 0x000000060d0a7225 */ /* 0x000fc800078e00ff */
[----:B------:R-:W-:Y:S01]  /*1f00*/  IMAD R11, R13, R7, R11 ;  /* 0x000000070d0b7224 */ /* 0x000fe200078e020b */
[----:B------:R-:W-:-:S03]  /*1f10*/  IADD3 R15, P0, PT, RZ, -R10, RZ ;  /* 0x8000000aff0f7210 */ /* 0x000fc60007f1e0ff */
[----:B------:R-:W-:Y:S02]  /*1f20*/  IMAD R11, R9, R6, R11 ;  /* 0x00000006090b7224 */ /* 0x000fe400078e020b */
[----:B------:R-:W-:-:S04]  /*1f30*/  IMAD.HI.U32 R12, R13, R15, RZ ;  /* 0x0000000f0d0c7227 */ /* 0x000fc800078e00ff */
[----:B------:R-:W-:Y:S02]  /*1f40*/  IMAD.X R10, RZ, RZ, ~R11, P0 ;  /* 0x000000ffff0a7224 */ /* 0x000fe400000e0e0b */
[----:B------:R-:W-:Y:S02]  /*1f50*/  IMAD.MOV.U32 R11, RZ, RZ, RZ ;  /* 0x000000ffff0b7224 */ /* 0x000fe400078e00ff */
[----:B------:R-:W-:-:S04]  /*1f60*/  IMAD.WIDE.U32 R12, P0, R13, R10, R12 ;  /* 0x0000000a0d0c7225 */ /* 0x000fc8000780000c */
[C---:B------:R-:W-:Y:S02]  /*1f70*/  IMAD R14, R9.reuse, R10, RZ ;  /* 0x0000000a090e7224 */ /* 0x040fe400078e02ff */
[----:B------:R-:W-:-:S04]  /*1f80*/  IMAD.HI.U32 R13, P2, R9, R15, R12 ;  /* 0x0000000f090d7227 */ /* 0x000fc8000784000c */
[----:B------:R-:W-:Y:S01]  /*1f90*/  IMAD.HI.U32 R12, R9, R10, RZ ;  /* 0x0000000a090c7227 */ /* 0x000fe200078e00ff */
[----:B------:R-:W-:-:S03]  /*1fa0*/  IADD3 R13, P3, PT, R14, R13, RZ ;  /* 0x0000000d0e0d7210 */ /* 0x000fc60007f7e0ff */
[----:B------:R-:W-:Y:S02]  /*1fb0*/  IMAD.X R9, R12, 0x1, R9, P0 ;  /* 0x000000010c097824 */ /* 0x000fe400000e0609 */
[----:B------:R-:W-:-:S03]  /*1fc0*/  IMAD.HI.U32 R10, R13, R2, RZ ;  /* 0x000000020d0a7227 */ /* 0x000fc600078e00ff */
[----:B------:R-:W-:Y:S01]  /*1fd0*/  IADD3.X R9, PT, PT, RZ, RZ, R9, P3, P2 ;  /* 0x000000ffff097210 */ /* 0x000fe20001fe4409 */
[----:B------:R-:W-:-:S04]  /*1fe0*/  IMAD.WIDE.U32 R10, RZ, R13, R10 ;  /* 0x0000000dff0a7225 */ /* 0x000fc800078e000a */
[----:B------:R-:W-:-:S05]  /*1ff0*/  IMAD.HI.U32 R9, P0, R9, R2, R10 ;  /* 0x0000000209097227 */ /* 0x000fca000780000a */
[----:B------:R-:W-:Y:S01]  /*2000*/  IADD3 R13, P2, PT, RZ, R9, RZ ;  /* 0x00000009ff0d7210 */ /* 0x000fe20007f5e0ff */
[----:B------:R-:W-:-:S04]  /*2010*/  IMAD.X R9, RZ, RZ, RZ, P0 ;  /* 0x000000ffff097224 */ /* 0x000fc800000e06ff */
[----:B------:R-:W-:-:S04]  /*2020*/  IMAD.WIDE.U32 R10, R13, R6, RZ ;  /* 0x000000060d0a7225 */ /* 0x000fc800078e00ff */
[----:B------:R-:W-:Y:S01]  /*2030*/  IMAD.X R9, RZ, RZ, R9, P2 ;  /* 0x000000ffff097224 */ /* 0x000fe200010e0609 */
[----:B------:R-:W-:Y:S01]  /*2040*/  IADD3 R19, P2, PT, -R10, R2, RZ ;  /* 0x000000020a137210 */ /* 0x000fe20007f5e1ff */
[C---:B------:R-:W-:Y:S01]  /*2050*/  IMAD R11, R13.reuse, R7, R11 ;  /* 0x000000070d0b7224 */ /* 0x040fe200078e020b */
[----:B------:R-:W-:Y:S02]  /*2060*/  IADD3 R10, P3, PT, R13, 0x1, RZ ;  /* 0x000000010d0a7810 */ /* 0x000fe40007f7e0ff */
[-C--:B------:R-:W-:Y:S01]  /*2070*/  ISETP.GE.U32.AND P0, PT, R19, R6.reuse, PT ;  /* 0x000000061300720c */ /* 0x080fe20003f06070 */
[-C--:B------:R-:W-:Y:S02]  /*2080*/  IMAD R11, R9, R6.reuse, R11 ;  /* 0x00000006090b7224 */ /* 0x080fe400078e020b */
[----:B------:R-:W-:Y:S02]  /*2090*/  IMAD.X R12, RZ, RZ, R9, P3 ;  /* 0x000000ffff0c7224 */ /* 0x000fe400018e0609 */
[----:B------:R-:W-:Y:S01]  /*20a0*/  IMAD.X R11, RZ, RZ, ~R11, P2 ;  /* 0x000000ffff0b7224 */ /* 0x000fe200010e0e0b */
[----:B------:R-:W-:-:S04]  /*20b0*/  IADD3 R15, P2, PT, R19, -R6, RZ ;  /* 0x80000006130f7210 */ /* 0x000fc80007f5e0ff */
[C---:B------:R-:W-:Y:S01]  /*20c0*/  ISETP.GE.U32.AND.EX P0, PT, R11.reuse, R7, PT, P0 ;  /* 0x000000070b00720c */ /* 0x040fe20003f06100 */
[----:B------:R-:W-:-:S03]  /*20d0*/  IMAD.X R17, R11, 0x1, ~R7, P2 ;  /* 0x000000010b117824 */ /* 0x000fc600010e0e07 */
[----:B------:R-:W-:Y:S02]  /*20e0*/  SEL R15, R15, R19, P0 ;  /* 0x000000130f0f7207 */ /* 0x000fe40000000000 */
[----:B------:R-:W-:Y:S02]  /*20f0*/  SEL R17, R17, R11, P0 ;  /* 0x0000000b11117207 */ /* 0x000fe40000000000 */
[----:B------:R-:W-:Y:S02]  /*2100*/  SEL R11, R10, R13, P0 ;  /* 0x0000000d0a0b7207 */ /* 0x000fe40000000000 */
[----:B------:R-:W-:Y:S02]  /*2110*/  ISETP.GE.U32.AND P2, PT, R15, R6, PT ;  /* 0x000000060f00720c */ /* 0x000fe40003f46070 */
[----:B------:R-:W-:Y:S01]  /*2120*/  SEL R6, R12, R9, P0 ;  /* 0x000000090c067207 */ /* 0x000fe20000000000 */
[----:B------:R-:W-:Y:S01]  /*2130*/  IMAD.MOV.U32 R9, RZ, RZ, 0x0 ;  /* 0x00000000ff097424 */ /* 0x000fe200078e00ff */
[----:B------:R-:W-:-:S02]  /*2140*/  IADD3 R12, P3, PT, R11, 0x1, RZ ;  /* 0x000000010b0c7810 */ /* 0x000fc40007f7e0ff */
[----:B------:R-:W-:-:S03]  /*2150*/  ISETP.GE.U32.AND.EX P0, PT, R17, R7, PT, P2 ;  /* 0x000000071100720c */ /* 0x000fc60003f06120 */
[----:B------:R-:W-:Y:S01]  /*2160*/  IMAD.X R13, RZ, RZ, R6, P3 ;  /* 0x000000ffff0d7224 */ /* 0x000fe200018e0606 */
[----:B------:R-:W-:-:S04]  /*2170*/  SEL R12, R12, R11, P0 ;  /* 0x0000000b0c0c7207 */ /* 0x000fc80000000000 */
[----:B------:R-:W-:Y:S02]  /*2180*/  SEL R13, R13, R6, P0 ;  /* 0x000000060d0d7207 */ /* 0x000fe40000000000 */
[-C--:B------:R-:W-:Y:S02]  /*2190*/  IADD3 R7, P2, PT, RZ, -R12.reuse, RZ ;  /* 0x8000000cff077210 */ /* 0x080fe40007f5e0ff */
[----:B------:R-:W-:Y:S02]  /*21a0*/  ISETP.NE.U32.AND P0, PT, R5, RZ, PT ;  /* 0x000000ff0500720c */ /* 0x000fe40003f05070 */
[----:B------:R-:W-:Y:S01]  /*21b0*/  SEL R12, R7, R12, !P1 ;  /* 0x0000000c070c7207 */ /* 0x000fe20004800000 */
[----:B------:R-:W-:Y:S01]  /*21c0*/  IMAD.X R6, RZ, RZ, ~R13, P2 ;  /* 0x000000ffff067224 */ /* 0x000fe200010e0e0d */
[----:B------:R-:W-:-:S04]  /*21d0*/  ISETP.NE.AND.EX P0, PT, R0, RZ, PT, P0 ;  /* 0x000000ff0000720c */ /* 0x000fc80003f05300 */
[----:B------:R-:W-:Y:S02]  /*21e0*/  SEL R13, R6, R13, !P1 ;  /* 0x0000000d060d7207 */ /* 0x000fe40004800000 */
[----:B------:R-:W-:Y:S02]  /*21f0*/  SEL R12, R12, 0xffffffff, P0 ;  /* 0xffffffff0c0c7807 */ /* 0x000fe40000000000 */
[----:B------:R-:W-:Y:S01]  /*2200*/  SEL R13, R13, 0xffffffff, P0 ;  /* 0xffffffff0d0d7807 */ /* 0x000fe20000000000 */
[----:B------:R-:W-:Y:S06]  /*2210*/  RET.REL.NODEC R8 `(_Z31PerformCudaConvolutionOperationPliiiS_) ;  /* 0xffffffdc08787950 */ /* 0x000fec0003c3ffff */
.L_x_27:
[----:B------:R-:W-:-:S00]  /*2220*/  BRA `(.L_x_27) ;  /* 0xfffffffc00fc7947 */ /* 0x000fc0000383ffff */
[----:B------:R-:W-:-:S00]  /*2230*/  NOP ;  /* 0x0000000000007918 */ /* 0x000fc00000000000 */
        /* <DEDUP_REMOVED lines=12> */
.L_x_28:


//--------------------- .nv.shared._Z31PerformCudaConvolutionOperationPliiiS_ --------------------------
	.section	.nv.shared._Z31PerformCudaConvolutionOperationPliiiS_,"aw",@nobits
	.sectionflags	@""
	.align	4
.nv.shared._Z31PerformCudaConvolutionOperationPliiiS_:
	.zero		21040


//--------------------- .nv.shared.reserved.0     --------------------------
	.section	.nv.shared.reserved.0,"aw",@nobits
	.weak		__nv_reservedSMEM_offset_0_alias
	.size		__nv_reservedSMEM_offset_0_alias, 0, 64
	.other		__nv_reservedSMEM_offset_0_alias,@"STO_CUDA_RESERVED_SHARED STV_DEFAULT"
__nv_reservedSMEM_offset_0_alias:
	.zero		0
	.zero		64


//--------------------- .nv.constant0._Z31PerformCudaConvolutionOperationPliiiS_ --------------------------
	.section	.nv.constant0._Z31PerformCudaConvolutionOperationPliiiS_,"a",@progbits
	.sectionflags	@""
	.align	4
.nv.constant0._Z31PerformCudaConvolutionOperationPliiiS_:
	.zero		928


//--------------------- SYMBOLS --------------------------

	.type		.nv.reservedSmem.offset0,@object
	.size		.nv.reservedSmem.offset0,0x4
	.type		.nv.reservedSmem.cap,@object
	.size		.nv.reservedSmem.cap,0x4
